//
// Generated by NVIDIA NVVM Compiler
//
// Compiler Build ID: CL-36424714
// Cuda compilation tools, release 13.0, V13.0.88
// Based on NVVM 20.0.0
//

.version 9.0
.target sm_100
.address_size 64

	// .globl	reverse_rsi_batch_f32
// _ZZ21reverse_rsi_batch_f32E10prev_carry has been demoted
// _ZZ21reverse_rsi_batch_f32E20prev_carry_is_finite has been demoted
.extern .shared .align 16 .b8 smem[];

.visible .entry reverse_rsi_batch_f32(
	.param .u64 .ptr .align 1 reverse_rsi_batch_f32_param_0,
	.param .u64 .ptr .align 1 reverse_rsi_batch_f32_param_1,
	.param .u64 .ptr .align 1 reverse_rsi_batch_f32_param_2,
	.param .u32 reverse_rsi_batch_f32_param_3,
	.param .u32 reverse_rsi_batch_f32_param_4,
	.param .u32 reverse_rsi_batch_f32_param_5,
	.param .u64 .ptr .align 1 reverse_rsi_batch_f32_param_6
)
{
	.reg .pred 	%p<109>;
	.reg .b32 	%r<161>;
	.reg .b32 	%f<310>;
	.reg .b64 	%rd<49>;
	// demoted variable
	.shared .align 4 .f32 _ZZ21reverse_rsi_batch_f32E10prev_carry;
	// demoted variable
	.shared .align 4 .u32 _ZZ21reverse_rsi_batch_f32E20prev_carry_is_finite;
	ld.param.u64 	%rd8, [reverse_rsi_batch_f32_param_1];
	ld.param.u64 	%rd9, [reverse_rsi_batch_f32_param_2];
	ld.param.u32 	%r67, [reverse_rsi_batch_f32_param_3];
	ld.param.u32 	%r68, [reverse_rsi_batch_f32_param_4];
	ld.param.u32 	%r69, [reverse_rsi_batch_f32_param_5];
	ld.param.u64 	%rd10, [reverse_rsi_batch_f32_param_6];
	mov.u32 	%r72, %ctaid.x;
	mov.u32 	%r1, %ntid.x;
	mov.u32 	%r2, %tid.x;
	mad.lo.s32 	%r3, %r72, %r1, %r2;
	setp.ge.s32 	%p5, %r3, %r68;
	mov.pred 	%p108, -1;
	mov.b32 	%r143, 1;
	mov.b32 	%r141, 0;
	mov.f32 	%f253, 0f00000000;
	mov.b64 	%rd47, 0;
	mov.f32 	%f254, %f253;
	mov.f32 	%f255, %f253;
	mov.f32 	%f256, %f253;
	mov.u32 	%r142, %r141;
	@%p5 bra 	$L__BB0_6;
	cvta.to.global.u64 	%rd12, %rd8;
	cvta.to.global.u64 	%rd13, %rd9;
	cvta.to.global.u64 	%rd14, %rd10;
	mul.wide.s32 	%rd15, %r3, 4;
	add.s64 	%rd16, %rd12, %rd15;
	ld.global.nc.u32 	%r4, [%rd16];
	add.s64 	%rd17, %rd13, %rd15;
	ld.global.nc.f32 	%f1, [%rd17];
	mul.wide.s32 	%rd18, %r67, %r3;
	shl.b64 	%rd19, %rd18, 2;
	add.s64 	%rd47, %rd14, %rd19;
	setp.lt.s32 	%p7, %r4, 1;
	mov.pred 	%p107, 0;
	@%p7 bra 	$L__BB0_3;
	setp.gt.f32 	%p8, %f1, 0f00000000;
	setp.lt.f32 	%p9, %f1, 0f42C80000;
	and.pred  	%p107, %p8, %p9;
$L__BB0_3:
	setp.lt.s32 	%p11, %r69, 0;
	not.pred 	%p12, %p107;
	or.pred  	%p13, %p11, %p12;
	setp.le.s32 	%p14, %r67, %r69;
	or.pred  	%p15, %p14, %p13;
	mov.f32 	%f254, %f253;
	mov.f32 	%f255, %f253;
	mov.f32 	%f256, %f253;
	mov.u32 	%r142, %r141;
	@%p15 bra 	$L__BB0_6;
	shl.b32 	%r76, %r4, 1;
	add.s32 	%r143, %r76, -1;
	sub.s32 	%r77, %r67, %r69;
	setp.lt.s32 	%p17, %r77, %r76;
	mov.f32 	%f254, %f253;
	mov.f32 	%f255, %f253;
	mov.f32 	%f256, %f253;
	mov.u32 	%r142, %r141;
	@%p17 bra 	$L__BB0_6;
	add.s32 	%r142, %r143, %r69;
	add.s32 	%r141, %r142, -1;
	cvt.rn.f32.s32 	%f108, %r4;
	rcp.rn.f32 	%f256, %f108;
	mov.f32 	%f109, 0f42C80000;
	sub.f32 	%f110, %f109, %f1;
	div.rn.f32 	%f111, %f1, %f110;
	div.rn.f32 	%f255, %f110, %f1;
	sub.s32 	%r78, %r143, %r4;
	cvt.rn.f32.s32 	%f254, %r78;
	mul.f32 	%f253, %f111, %f254;
	mov.pred 	%p108, 0;
$L__BB0_6:
	setp.ne.s32 	%p19, %r2, 0;
	@%p19 bra 	$L__BB0_8;
	mov.b32 	%r79, 0;
	st.shared.u32 	[_ZZ21reverse_rsi_batch_f32E10prev_carry], %r79;
	mov.b32 	%r80, 1;
	st.shared.u32 	[_ZZ21reverse_rsi_batch_f32E20prev_carry_is_finite], %r80;
$L__BB0_8:
	bar.sync 	0;
	setp.lt.s32 	%p20, %r67, 1;
	@%p20 bra 	$L__BB0_75;
	neg.f32 	%f10, %f254;
	mov.f32 	%f113, 0f3F800000;
	sub.f32 	%f11, %f113, %f255;
	cvt.rn.f32.s32 	%f12, %r143;
	add.s32 	%r82, %r67, 255;
	shr.s32 	%r83, %r82, 31;
	shr.u32 	%r84, %r83, 24;
	add.s32 	%r85, %r82, %r84;
	shr.s32 	%r86, %r85, 8;
	max.s32 	%r11, %r86, 1;
	mul.wide.u32 	%rd3, %r1, 4;
	mov.f32 	%f283, 0f00000000;
	mov.b32 	%r145, 0;
	mov.u32 	%r144, %r67;
	mov.f32 	%f282, %f283;
	mov.f32 	%f267, %f283;
	mov.f32 	%f268, %f283;
	mov.f32 	%f269, %f283;
	mov.f32 	%f270, %f283;
$L__BB0_10:
	min.s32 	%r87, %r144, 256;
	max.s32 	%r14, %r87, 1;
	and.b32  	%r15, %r14, 3;
	shl.b32 	%r16, %r145, 8;
	sub.s32 	%r17, %r67, %r16;
	min.s32 	%r18, %r17, 256;
	setp.ge.s32 	%p21, %r2, %r18;
	@%p21 bra 	$L__BB0_13;
	ld.param.u64 	%rd46, [reverse_rsi_batch_f32_param_0];
	shl.b32 	%r88, %r2, 2;
	mov.u32 	%r89, smem;
	add.s32 	%r146, %r89, %r88;
	add.s32 	%r90, %r2, %r16;
	mul.wide.u32 	%rd20, %r90, 4;
	cvta.to.global.u64 	%rd21, %rd46;
	add.s64 	%rd48, %rd21, %rd20;
	mov.u32 	%r147, %r2;
$L__BB0_12:
	ld.global.nc.f32 	%f114, [%rd48];
	st.shared.f32 	[%r146], %f114;
	add.s32 	%r147, %r147, %r1;
	shl.b32 	%r91, %r1, 2;
	add.s32 	%r146, %r146, %r91;
	add.s64 	%rd48, %rd48, %rd3;
	setp.lt.s32 	%p22, %r147, %r18;
	@%p22 bra 	$L__BB0_12;
$L__BB0_13:
	setp.ne.s32 	%p23, %r2, 0;
	bar.sync 	0;
	setp.lt.s32 	%p24, %r17, 1;
	or.pred  	%p25, %p23, %p24;
	@%p25 bra 	$L__BB0_42;
	ld.shared.u32 	%r151, [_ZZ21reverse_rsi_batch_f32E20prev_carry_is_finite];
	ld.shared.f32 	%f264, [_ZZ21reverse_rsi_batch_f32E10prev_carry];
	setp.lt.s32 	%p26, %r144, 4;
	mov.b32 	%r150, 0;
	@%p26 bra 	$L__BB0_29;
	mov.b32 	%r148, 0;
$L__BB0_16:
	add.s32 	%r27, %r148, %r16;
	shl.b32 	%r94, %r148, 2;
	mov.u32 	%r95, smem;
	add.s32 	%r28, %r95, %r94;
	ld.shared.f32 	%f21, [%r28];
	abs.f32 	%f115, %f21;
	setp.ne.f32 	%p27, %f115, 0f7F800000;
	selp.u32 	%r29, 1, 0, %p27;
	setp.lt.s32 	%p28, %r27, %r69;
	@%p28 bra 	$L__BB0_18;
	setp.eq.s32 	%p29, %r27, %r69;
	selp.f32 	%f116, 0f00000000, %f264, %p29;
	selp.b32 	%r96, 1, %r151, %p29;
	and.b32  	%r97, %r96, %r29;
	setp.eq.s32 	%p30, %r97, 0;
	sub.f32 	%f117, %f21, %f116;
	selp.f32 	%f118, 0f00000000, %f117, %p30;
	max.f32 	%f119, %f118, 0f00000000;
	st.shared.f32 	[%r28+2048], %f119;
	setp.lt.f32 	%p31, %f118, 0f00000000;
	neg.f32 	%f120, %f118;
	selp.f32 	%f121, %f120, 0f00000000, %p31;
	st.shared.f32 	[%r28+3072], %f121;
	bra.uni 	$L__BB0_19;
$L__BB0_18:
	mov.b32 	%r98, 0;
	st.shared.u32 	[%r28+2048], %r98;
	st.shared.u32 	[%r28+3072], %r98;
$L__BB0_19:
	add.s32 	%r30, %r27, 1;
	ld.shared.f32 	%f22, [%r28+4];
	abs.f32 	%f122, %f22;
	setp.ne.f32 	%p32, %f122, 0f7F800000;
	selp.u32 	%r31, 1, 0, %p32;
	setp.lt.s32 	%p33, %r30, %r69;
	@%p33 bra 	$L__BB0_21;
	setp.eq.s32 	%p34, %r30, %r69;
	selp.f32 	%f123, 0f00000000, %f21, %p34;
	selp.b32 	%r99, 1, %r29, %p34;
	and.b32  	%r100, %r99, %r31;
	setp.eq.s32 	%p35, %r100, 0;
	sub.f32 	%f124, %f22, %f123;
	selp.f32 	%f125, 0f00000000, %f124, %p35;
	max.f32 	%f126, %f125, 0f00000000;
	st.shared.f32 	[%r28+2052], %f126;
	setp.lt.f32 	%p36, %f125, 0f00000000;
	neg.f32 	%f127, %f125;
	selp.f32 	%f128, %f127, 0f00000000, %p36;
	st.shared.f32 	[%r28+3076], %f128;
	bra.uni 	$L__BB0_22;
$L__BB0_21:
	mov.b32 	%r101, 0;
	st.shared.u32 	[%r28+2052], %r101;
	st.shared.u32 	[%r28+3076], %r101;
$L__BB0_22:
	add.s32 	%r32, %r27, 2;
	ld.shared.f32 	%f23, [%r28+8];
	abs.f32 	%f129, %f23;
	setp.ne.f32 	%p37, %f129, 0f7F800000;
	selp.u32 	%r33, 1, 0, %p37;
	setp.lt.s32 	%p38, %r32, %r69;
	@%p38 bra 	$L__BB0_24;
	setp.eq.s32 	%p39, %r32, %r69;
	selp.f32 	%f130, 0f00000000, %f22, %p39;
	selp.b32 	%r102, 1, %r31, %p39;
	and.b32  	%r103, %r102, %r33;
	setp.eq.s32 	%p40, %r103, 0;
	sub.f32 	%f131, %f23, %f130;
	selp.f32 	%f132, 0f00000000, %f131, %p40;
	max.f32 	%f133, %f132, 0f00000000;
	st.shared.f32 	[%r28+2056], %f133;
	setp.lt.f32 	%p41, %f132, 0f00000000;
	neg.f32 	%f134, %f132;
	selp.f32 	%f135, %f134, 0f00000000, %p41;
	st.shared.f32 	[%r28+3080], %f135;
	bra.uni 	$L__BB0_25;
$L__BB0_24:
	mov.b32 	%r104, 0;
	st.shared.u32 	[%r28+2056], %r104;
	st.shared.u32 	[%r28+3080], %r104;
$L__BB0_25:
	add.s32 	%r34, %r27, 3;
	ld.shared.f32 	%f264, [%r28+12];
	abs.f32 	%f136, %f264;
	setp.ne.f32 	%p42, %f136, 0f7F800000;
	selp.u32 	%r151, 1, 0, %p42;
	setp.lt.s32 	%p43, %r34, %r69;
	@%p43 bra 	$L__BB0_27;
	setp.eq.s32 	%p44, %r34, %r69;
	selp.f32 	%f137, 0f00000000, %f23, %p44;
	selp.b32 	%r105, 1, %r33, %p44;
	and.b32  	%r106, %r105, %r151;
	setp.eq.s32 	%p45, %r106, 0;
	sub.f32 	%f138, %f264, %f137;
	selp.f32 	%f139, 0f00000000, %f138, %p45;
	max.f32 	%f140, %f139, 0f00000000;
	st.shared.f32 	[%r28+2060], %f140;
	setp.lt.f32 	%p46, %f139, 0f00000000;
	neg.f32 	%f141, %f139;
	selp.f32 	%f142, %f141, 0f00000000, %p46;
	st.shared.f32 	[%r28+3084], %f142;
	bra.uni 	$L__BB0_28;
$L__BB0_27:
	mov.b32 	%r107, 0;
	st.shared.u32 	[%r28+2060], %r107;
	st.shared.u32 	[%r28+3084], %r107;
$L__BB0_28:
	add.s32 	%r148, %r148, 4;
	and.b32  	%r150, %r14, 508;
	setp.ne.s32 	%p47, %r148, %r150;
	@%p47 bra 	$L__BB0_16;
$L__BB0_29:
	setp.eq.s32 	%p48, %r15, 0;
	@%p48 bra 	$L__BB0_41;
	add.s32 	%r40, %r150, %r16;
	shl.b32 	%r108, %r150, 2;
	mov.u32 	%r109, smem;
	add.s32 	%r41, %r109, %r108;
	ld.shared.f32 	%f26, [%r41];
	abs.f32 	%f27, %f26;
	setp.lt.s32 	%p49, %r40, %r69;
	@%p49 bra 	$L__BB0_32;
	setp.equ.f32 	%p50, %f27, 0f7F800000;
	setp.ne.s32 	%p51, %r40, %r69;
	selp.f32 	%f143, %f264, 0f00000000, %p51;
	and.b32  	%r110, %r151, 1;
	setp.eq.b32 	%p52, %r110, 1;
	sub.f32 	%f144, %f26, %f143;
	selp.f32 	%f145, %f144, 0f00000000, %p52;
	selp.f32 	%f146, %f145, %f144, %p51;
	selp.f32 	%f147, 0f00000000, %f146, %p50;
	max.f32 	%f148, %f147, 0f00000000;
	st.shared.f32 	[%r41+2048], %f148;
	setp.lt.f32 	%p53, %f147, 0f00000000;
	neg.f32 	%f149, %f147;
	selp.f32 	%f150, %f149, 0f00000000, %p53;
	st.shared.f32 	[%r41+3072], %f150;
	bra.uni 	$L__BB0_33;
$L__BB0_32:
	mov.b32 	%r111, 0;
	st.shared.u32 	[%r41+2048], %r111;
	st.shared.u32 	[%r41+3072], %r111;
$L__BB0_33:
	setp.eq.s32 	%p54, %r15, 1;
	@%p54 bra 	$L__BB0_41;
	add.s32 	%r42, %r40, 1;
	ld.shared.f32 	%f28, [%r41+4];
	abs.f32 	%f29, %f28;
	setp.lt.s32 	%p55, %r42, %r69;
	@%p55 bra 	$L__BB0_36;
	setp.equ.f32 	%p56, %f29, 0f7F800000;
	setp.equ.f32 	%p57, %f27, 0f7F800000;
	setp.ne.s32 	%p58, %r42, %r69;
	selp.f32 	%f151, %f26, 0f00000000, %p58;
	sub.f32 	%f152, %f28, %f151;
	selp.f32 	%f153, 0f00000000, %f152, %p57;
	selp.f32 	%f154, %f153, %f152, %p58;
	selp.f32 	%f155, 0f00000000, %f154, %p56;
	max.f32 	%f156, %f155, 0f00000000;
	st.shared.f32 	[%r41+2052], %f156;
	setp.lt.f32 	%p59, %f155, 0f00000000;
	neg.f32 	%f157, %f155;
	selp.f32 	%f158, %f157, 0f00000000, %p59;
	st.shared.f32 	[%r41+3076], %f158;
	bra.uni 	$L__BB0_37;
$L__BB0_36:
	mov.b32 	%r112, 0;
	st.shared.u32 	[%r41+2052], %r112;
	st.shared.u32 	[%r41+3076], %r112;
$L__BB0_37:
	setp.eq.s32 	%p60, %r15, 2;
	@%p60 bra 	$L__BB0_41;
	add.s32 	%r43, %r40, 2;
	setp.lt.s32 	%p61, %r43, %r69;
	@%p61 bra 	$L__BB0_40;
	setp.equ.f32 	%p62, %f29, 0f7F800000;
	ld.shared.f32 	%f159, [%r41+8];
	abs.f32 	%f160, %f159;
	setp.equ.f32 	%p63, %f160, 0f7F800000;
	setp.ne.s32 	%p64, %r43, %r69;
	selp.f32 	%f161, %f28, 0f00000000, %p64;
	sub.f32 	%f162, %f159, %f161;
	selp.f32 	%f163, 0f00000000, %f162, %p62;
	selp.f32 	%f164, %f163, %f162, %p64;
	selp.f32 	%f165, 0f00000000, %f164, %p63;
	max.f32 	%f166, %f165, 0f00000000;
	st.shared.f32 	[%r41+2056], %f166;
	setp.lt.f32 	%p65, %f165, 0f00000000;
	neg.f32 	%f167, %f165;
	selp.f32 	%f168, %f167, 0f00000000, %p65;
	st.shared.f32 	[%r41+3080], %f168;
	bra.uni 	$L__BB0_41;
$L__BB0_40:
	mov.b32 	%r113, 0;
	st.shared.u32 	[%r41+2056], %r113;
	st.shared.u32 	[%r41+3080], %r113;
$L__BB0_41:
	shl.b32 	%r114, %r18, 2;
	mov.u32 	%r115, smem;
	add.s32 	%r116, %r115, %r114;
	ld.shared.f32 	%f169, [%r116+-4];
	st.shared.f32 	[_ZZ21reverse_rsi_batch_f32E10prev_carry], %f169;
	abs.f32 	%f170, %f169;
	setp.ne.f32 	%p66, %f170, 0f7F800000;
	selp.u32 	%r117, 1, 0, %p66;
	st.shared.u32 	[_ZZ21reverse_rsi_batch_f32E20prev_carry_is_finite], %r117;
$L__BB0_42:
	setp.ge.s32 	%p67, %r3, %r68;
	bar.sync 	0;
	@%p67 bra 	$L__BB0_74;
	@%p108 bra 	$L__BB0_50;
	@%p24 bra 	$L__BB0_74;
	setp.lt.s32 	%p69, %r144, 2;
	mov.b32 	%r159, 0;
	@%p69 bra 	$L__BB0_68;
	mov.b32 	%r153, 0;
$L__BB0_47:
	add.s32 	%r48, %r153, %r16;
	setp.ge.s32 	%p70, %r48, %r142;
	shl.b32 	%r120, %r153, 2;
	mov.u32 	%r121, smem;
	add.s32 	%r122, %r121, %r120;
	add.s32 	%r49, %r122, 2048;
	@%p70 bra 	$L__BB0_62;
	ld.shared.f32 	%f185, [%r49];
	sub.f32 	%f186, %f185, %f269;
	add.f32 	%f271, %f270, %f186;
	sub.f32 	%f187, %f271, %f270;
	sub.f32 	%f269, %f187, %f186;
	ld.shared.f32 	%f188, [%r49+1024];
	sub.f32 	%f189, %f188, %f267;
	add.f32 	%f273, %f268, %f189;
	sub.f32 	%f190, %f273, %f268;
	sub.f32 	%f267, %f190, %f189;
	setp.ne.s32 	%p74, %r48, %r141;
	mov.f32 	%f277, 0f7FFFFFFF;
	mov.u32 	%r154, %r48;
	@%p74 bra 	$L__BB0_63;
	div.rn.f32 	%f282, %f271, %f12;
	div.rn.f32 	%f283, %f273, %f12;
	mul.f32 	%f191, %f282, %f10;
	fma.rn.f32 	%f192, %f253, %f283, %f191;
	setp.ge.f32 	%p75, %f192, 0f00000000;
	selp.f32 	%f193, 0f3F800000, 0f00000000, %p75;
	fma.rn.f32 	%f194, %f193, %f11, %f255;
	ld.shared.f32 	%f195, [%r49+-2048];
	fma.rn.f32 	%f196, %f192, %f194, %f195;
	abs.f32 	%f197, %f196;
	setp.ne.f32 	%p77, %f197, 0f7F800000;
	selp.f32 	%f198, %f196, 0f00000000, %p75;
	selp.f32 	%f277, %f196, %f198, %p77;
	mov.u32 	%r154, %r141;
	bra.uni 	$L__BB0_63;
$L__BB0_50:
	@%p24 bra 	$L__BB0_74;
	setp.lt.s32 	%p98, %r144, 8;
	mov.b32 	%r157, 0;
	@%p98 bra 	$L__BB0_54;
	mov.b32 	%r152, 0;
$L__BB0_53:
	.pragma "nounroll";
	add.s32 	%r132, %r16, %r152;
	mul.wide.u32 	%rd28, %r132, 4;
	add.s64 	%rd29, %rd47, %rd28;
	mov.b32 	%r133, 2147483647;
	st.global.u32 	[%rd29], %r133;
	st.global.u32 	[%rd29+4], %r133;
	st.global.u32 	[%rd29+8], %r133;
	st.global.u32 	[%rd29+12], %r133;
	st.global.u32 	[%rd29+16], %r133;
	st.global.u32 	[%rd29+20], %r133;
	st.global.u32 	[%rd29+24], %r133;
	st.global.u32 	[%rd29+28], %r133;
	add.s32 	%r152, %r152, 8;
	and.b32  	%r157, %r14, 504;
	setp.eq.s32 	%p99, %r152, %r157;
	@%p99 bra 	$L__BB0_54;
	bra.uni 	$L__BB0_53;
$L__BB0_54:
	and.b32  	%r56, %r14, 7;
	setp.eq.s32 	%p100, %r56, 0;
	@%p100 bra 	$L__BB0_74;
	setp.lt.u32 	%p101, %r56, 4;
	@%p101 bra 	$L__BB0_57;
	add.s32 	%r134, %r16, %r157;
	mul.wide.u32 	%rd30, %r134, 4;
	add.s64 	%rd31, %rd47, %rd30;
	mov.b32 	%r135, 2147483647;
	st.global.u32 	[%rd31], %r135;
	cvt.u64.u32 	%rd32, %r16;
	cvt.u64.u32 	%rd33, %r157;
	add.s64 	%rd34, %rd32, %rd33;
	shl.b64 	%rd35, %rd34, 2;
	add.s64 	%rd36, %rd47, %rd35;
	st.global.u32 	[%rd36+4], %r135;
	st.global.u32 	[%rd36+8], %r135;
	st.global.u32 	[%rd36+12], %r135;
	add.s32 	%r157, %r157, 4;
$L__BB0_57:
	setp.eq.s32 	%p102, %r15, 0;
	@%p102 bra 	$L__BB0_74;
	setp.eq.s32 	%p103, %r15, 1;
	@%p103 bra 	$L__BB0_60;
	add.s32 	%r136, %r16, %r157;
	mul.wide.u32 	%rd37, %r136, 4;
	add.s64 	%rd38, %rd47, %rd37;
	mov.b32 	%r137, 2147483647;
	st.global.u32 	[%rd38], %r137;
	cvt.u64.u32 	%rd39, %r16;
	cvt.u64.u32 	%rd40, %r157;
	add.s64 	%rd41, %rd39, %rd40;
	shl.b64 	%rd42, %rd41, 2;
	add.s64 	%rd43, %rd47, %rd42;
	st.global.u32 	[%rd43+4], %r137;
	add.s32 	%r157, %r157, 2;
$L__BB0_60:
	and.b32  	%r138, %r14, 1;
	setp.eq.b32 	%p104, %r138, 1;
	not.pred 	%p105, %p104;
	@%p105 bra 	$L__BB0_74;
	add.s32 	%r139, %r16, %r157;
	mul.wide.u32 	%rd44, %r139, 4;
	add.s64 	%rd45, %rd47, %rd44;
	mov.b32 	%r140, 2147483647;
	st.global.u32 	[%rd45], %r140;
	bra.uni 	$L__BB0_74;
$L__BB0_62:
	ld.shared.f32 	%f172, [%r49];
	sub.f32 	%f173, %f172, %f282;
	fma.rn.f32 	%f282, %f256, %f173, %f282;
	ld.shared.f32 	%f174, [%r49+1024];
	sub.f32 	%f175, %f174, %f283;
	fma.rn.f32 	%f283, %f256, %f175, %f283;
	mul.f32 	%f176, %f282, %f10;
	fma.rn.f32 	%f177, %f253, %f283, %f176;
	setp.ge.f32 	%p71, %f177, 0f00000000;
	selp.f32 	%f178, 0f3F800000, 0f00000000, %p71;
	fma.rn.f32 	%f179, %f178, %f11, %f255;
	ld.shared.f32 	%f180, [%r49+-2048];
	fma.rn.f32 	%f181, %f177, %f179, %f180;
	abs.f32 	%f182, %f181;
	setp.ne.f32 	%p73, %f182, 0f7F800000;
	selp.f32 	%f183, %f181, 0f00000000, %p71;
	selp.f32 	%f277, %f181, %f183, %p73;
	mov.f32 	%f271, %f270;
	mov.f32 	%f273, %f268;
	mov.u32 	%r154, %r48;
$L__BB0_63:
	mul.wide.u32 	%rd22, %r154, 4;
	add.s64 	%rd23, %rd47, %rd22;
	st.global.f32 	[%rd23], %f277;
	add.s32 	%r155, %r48, 1;
	setp.lt.s32 	%p78, %r155, %r142;
	@%p78 bra 	$L__BB0_65;
	ld.shared.f32 	%f199, [%r49+4];
	sub.f32 	%f200, %f199, %f282;
	fma.rn.f32 	%f282, %f256, %f200, %f282;
	ld.shared.f32 	%f201, [%r49+1028];
	sub.f32 	%f202, %f201, %f283;
	fma.rn.f32 	%f283, %f256, %f202, %f283;
	mul.f32 	%f203, %f282, %f10;
	fma.rn.f32 	%f204, %f253, %f283, %f203;
	setp.ge.f32 	%p79, %f204, 0f00000000;
	selp.f32 	%f205, 0f3F800000, 0f00000000, %p79;
	fma.rn.f32 	%f206, %f205, %f11, %f255;
	ld.shared.f32 	%f207, [%r49+-2044];
	fma.rn.f32 	%f208, %f204, %f206, %f207;
	abs.f32 	%f209, %f208;
	setp.ne.f32 	%p81, %f209, 0f7F800000;
	selp.f32 	%f210, %f208, 0f00000000, %p79;
	selp.f32 	%f284, %f208, %f210, %p81;
	mov.f32 	%f270, %f271;
	mov.f32 	%f268, %f273;
	bra.uni 	$L__BB0_67;
$L__BB0_65:
	ld.shared.f32 	%f212, [%r49+4];
	sub.f32 	%f213, %f212, %f269;
	add.f32 	%f270, %f271, %f213;
	sub.f32 	%f214, %f270, %f271;
	sub.f32 	%f269, %f214, %f213;
	ld.shared.f32 	%f215, [%r49+1028];
	sub.f32 	%f216, %f215, %f267;
	add.f32 	%f268, %f273, %f216;
	sub.f32 	%f217, %f268, %f273;
	sub.f32 	%f267, %f217, %f216;
	setp.ne.s32 	%p82, %r155, %r141;
	mov.f32 	%f284, 0f7FFFFFFF;
	@%p82 bra 	$L__BB0_67;
	div.rn.f32 	%f282, %f270, %f12;
	div.rn.f32 	%f283, %f268, %f12;
	mul.f32 	%f218, %f282, %f10;
	fma.rn.f32 	%f219, %f253, %f283, %f218;
	setp.ge.f32 	%p83, %f219, 0f00000000;
	selp.f32 	%f220, 0f3F800000, 0f00000000, %p83;
	fma.rn.f32 	%f221, %f220, %f11, %f255;
	ld.shared.f32 	%f222, [%r49+-2044];
	fma.rn.f32 	%f223, %f219, %f221, %f222;
	abs.f32 	%f224, %f223;
	setp.ne.f32 	%p85, %f224, 0f7F800000;
	selp.f32 	%f225, %f223, 0f00000000, %p83;
	selp.f32 	%f284, %f223, %f225, %p85;
	mov.u32 	%r155, %r141;
$L__BB0_67:
	mul.wide.u32 	%rd24, %r155, 4;
	add.s64 	%rd25, %rd47, %rd24;
	st.global.f32 	[%rd25], %f284;
	add.s32 	%r153, %r153, 2;
	and.b32  	%r159, %r14, 510;
	setp.eq.s32 	%p86, %r153, %r159;
	@%p86 bra 	$L__BB0_68;
	bra.uni 	$L__BB0_47;
$L__BB0_68:
	and.b32  	%r123, %r14, 1;
	setp.eq.b32 	%p87, %r123, 1;
	not.pred 	%p88, %p87;
	@%p88 bra 	$L__BB0_74;
	add.s32 	%r160, %r159, %r16;
	setp.lt.s32 	%p89, %r160, %r142;
	@%p89 bra 	$L__BB0_71;
	shl.b32 	%r124, %r159, 2;
	mov.u32 	%r125, smem;
	add.s32 	%r126, %r125, %r124;
	ld.shared.f32 	%f226, [%r126+2048];
	sub.f32 	%f227, %f226, %f282;
	fma.rn.f32 	%f282, %f256, %f227, %f282;
	ld.shared.f32 	%f228, [%r126+3072];
	sub.f32 	%f229, %f228, %f283;
	fma.rn.f32 	%f283, %f256, %f229, %f283;
	mul.f32 	%f230, %f282, %f10;
	fma.rn.f32 	%f231, %f253, %f283, %f230;
	setp.ge.f32 	%p90, %f231, 0f00000000;
	selp.f32 	%f232, 0f3F800000, 0f00000000, %p90;
	fma.rn.f32 	%f233, %f232, %f11, %f255;
	ld.shared.f32 	%f234, [%r126];
	fma.rn.f32 	%f235, %f231, %f233, %f234;
	abs.f32 	%f236, %f235;
	setp.ne.f32 	%p92, %f236, 0f7F800000;
	selp.f32 	%f237, %f235, 0f00000000, %p90;
	selp.f32 	%f303, %f235, %f237, %p92;
	bra.uni 	$L__BB0_73;
$L__BB0_71:
	shl.b32 	%r127, %r159, 2;
	mov.u32 	%r128, smem;
	add.s32 	%r129, %r128, %r127;
	add.s32 	%r63, %r129, 2048;
	ld.shared.f32 	%f239, [%r129+2048];
	sub.f32 	%f240, %f239, %f269;
	add.f32 	%f85, %f270, %f240;
	sub.f32 	%f241, %f85, %f270;
	sub.f32 	%f269, %f241, %f240;
	ld.shared.f32 	%f242, [%r129+3072];
	sub.f32 	%f243, %f242, %f267;
	add.f32 	%f87, %f268, %f243;
	sub.f32 	%f244, %f87, %f268;
	sub.f32 	%f267, %f244, %f243;
	setp.ne.s32 	%p93, %r160, %r141;
	mov.f32 	%f303, 0f7FFFFFFF;
	mov.f32 	%f270, %f85;
	mov.f32 	%f268, %f87;
	@%p93 bra 	$L__BB0_73;
	div.rn.f32 	%f282, %f85, %f12;
	div.rn.f32 	%f283, %f87, %f12;
	mul.f32 	%f245, %f282, %f10;
	fma.rn.f32 	%f246, %f253, %f283, %f245;
	setp.ge.f32 	%p94, %f246, 0f00000000;
	selp.f32 	%f247, 0f3F800000, 0f00000000, %p94;
	fma.rn.f32 	%f248, %f247, %f11, %f255;
	ld.shared.f32 	%f249, [%r63+-2048];
	fma.rn.f32 	%f250, %f246, %f248, %f249;
	abs.f32 	%f251, %f250;
	setp.ne.f32 	%p96, %f251, 0f7F800000;
	selp.f32 	%f252, %f250, 0f00000000, %p94;
	selp.f32 	%f303, %f250, %f252, %p96;
	mov.u32 	%r160, %r141;
$L__BB0_73:
	mul.wide.u32 	%rd26, %r160, 4;
	add.s64 	%rd27, %rd47, %rd26;
	st.global.f32 	[%rd27], %f303;
$L__BB0_74:
	bar.sync 	0;
	add.s32 	%r145, %r145, 1;
	add.s32 	%r144, %r144, -256;
	setp.ne.s32 	%p106, %r145, %r11;
	@%p106 bra 	$L__BB0_10;
$L__BB0_75:
	ret;

}
	// .globl	reverse_rsi_many_series_one_param_f32
.visible .entry reverse_rsi_many_series_one_param_f32(
	.param .u64 .ptr .align 1 reverse_rsi_many_series_one_param_f32_param_0,
	.param .u64 .ptr .align 1 reverse_rsi_many_series_one_param_f32_param_1,
	.param .u32 reverse_rsi_many_series_one_param_f32_param_2,
	.param .u32 reverse_rsi_many_series_one_param_f32_param_3,
	.param .u32 reverse_rsi_many_series_one_param_f32_param_4,
	.param .f32 reverse_rsi_many_series_one_param_f32_param_5,
	.param .u64 .ptr .align 1 reverse_rsi_many_series_one_param_f32_param_6
)
{
	.reg .pred 	%p<99>;
	.reg .b32 	%r<114>;
	.reg .b32 	%f<302>;
	.reg .b64 	%rd<226>;

	ld.param.u64 	%rd53, [reverse_rsi_many_series_one_param_f32_param_0];
	ld.param.u64 	%rd52, [reverse_rsi_many_series_one_param_f32_param_1];
	ld.param.u32 	%r60, [reverse_rsi_many_series_one_param_f32_param_2];
	ld.param.u32 	%r61, [reverse_rsi_many_series_one_param_f32_param_3];
	ld.param.u32 	%r62, [reverse_rsi_many_series_one_param_f32_param_4];
	ld.param.f32 	%f58, [reverse_rsi_many_series_one_param_f32_param_5];
	ld.param.u64 	%rd54, [reverse_rsi_many_series_one_param_f32_param_6];
	cvta.to.global.u64 	%rd1, %rd54;
	cvta.to.global.u64 	%rd2, %rd53;
	mov.u32 	%r63, %ctaid.x;
	mov.u32 	%r64, %ntid.x;
	mov.u32 	%r65, %tid.x;
	mad.lo.s32 	%r1, %r63, %r64, %r65;
	setp.ge.s32 	%p1, %r1, %r60;
	@%p1 bra 	$L__BB1_58;
	cvta.to.global.u64 	%rd55, %rd52;
	cvt.s64.s32 	%rd3, %r1;
	mul.wide.s32 	%rd56, %r1, 4;
	add.s64 	%rd57, %rd55, %rd56;
	ld.global.nc.u32 	%r2, [%rd57];
	setp.lt.s32 	%p2, %r62, 1;
	setp.leu.f32 	%p3, %f58, 0f00000000;
	setp.geu.f32 	%p4, %f58, 0f42C80000;
	or.pred  	%p5, %p3, %p4;
	or.pred  	%p6, %p2, %p5;
	setp.lt.s32 	%p7, %r2, 0;
	setp.le.s32 	%p8, %r61, %r2;
	or.pred  	%p9, %p7, %p8;
	or.pred  	%p11, %p6, %p9;
	not.pred 	%p12, %p11;
	@%p12 bra 	$L__BB1_15;
	shl.b64 	%rd182, %rd3, 2;
	add.s64 	%rd219, %rd1, %rd182;
	setp.lt.s32 	%p90, %r61, 1;
	@%p90 bra 	$L__BB1_58;
	and.b32  	%r3, %r61, 15;
	setp.lt.u32 	%p91, %r61, 16;
	@%p91 bra 	$L__BB1_6;
	mul.wide.s32 	%rd5, %r60, 64;
	and.b32  	%r94, %r61, 2147483632;
	neg.s32 	%r99, %r94;
	mul.wide.s32 	%rd6, %r60, 4;
	mov.u64 	%rd210, %rd219;
$L__BB1_5:
	.pragma "nounroll";
	mov.b32 	%r95, 2147483647;
	st.global.u32 	[%rd210], %r95;
	add.s64 	%rd183, %rd210, %rd6;
	st.global.u32 	[%rd183], %r95;
	add.s64 	%rd184, %rd183, %rd6;
	st.global.u32 	[%rd184], %r95;
	add.s64 	%rd185, %rd184, %rd6;
	st.global.u32 	[%rd185], %r95;
	add.s64 	%rd186, %rd185, %rd6;
	st.global.u32 	[%rd186], %r95;
	add.s64 	%rd187, %rd186, %rd6;
	st.global.u32 	[%rd187], %r95;
	add.s64 	%rd188, %rd187, %rd6;
	st.global.u32 	[%rd188], %r95;
	add.s64 	%rd189, %rd188, %rd6;
	st.global.u32 	[%rd189], %r95;
	add.s64 	%rd190, %rd189, %rd6;
	st.global.u32 	[%rd190], %r95;
	add.s64 	%rd191, %rd190, %rd6;
	st.global.u32 	[%rd191], %r95;
	add.s64 	%rd192, %rd191, %rd6;
	st.global.u32 	[%rd192], %r95;
	add.s64 	%rd193, %rd192, %rd6;
	st.global.u32 	[%rd193], %r95;
	add.s64 	%rd194, %rd193, %rd6;
	st.global.u32 	[%rd194], %r95;
	add.s64 	%rd195, %rd194, %rd6;
	st.global.u32 	[%rd195], %r95;
	add.s64 	%rd196, %rd195, %rd6;
	st.global.u32 	[%rd196], %r95;
	add.s64 	%rd197, %rd196, %rd6;
	st.global.u32 	[%rd197], %r95;
	add.s64 	%rd219, %rd210, %rd5;
	add.s32 	%r99, %r99, 16;
	setp.eq.s32 	%p92, %r99, 0;
	add.s64 	%rd210, %rd197, %rd6;
	@%p92 bra 	$L__BB1_6;
	bra.uni 	$L__BB1_5;
$L__BB1_6:
	setp.eq.s32 	%p93, %r3, 0;
	@%p93 bra 	$L__BB1_58;
	and.b32  	%r50, %r61, 7;
	setp.lt.u32 	%p94, %r3, 8;
	@%p94 bra 	$L__BB1_9;
	mov.b32 	%r96, 2147483647;
	st.global.u32 	[%rd219], %r96;
	mul.wide.s32 	%rd198, %r60, 4;
	add.s64 	%rd199, %rd219, %rd198;
	st.global.u32 	[%rd199], %r96;
	add.s64 	%rd200, %rd199, %rd198;
	st.global.u32 	[%rd200], %r96;
	add.s64 	%rd201, %rd200, %rd198;
	st.global.u32 	[%rd201], %r96;
	add.s64 	%rd202, %rd201, %rd198;
	st.global.u32 	[%rd202], %r96;
	add.s64 	%rd203, %rd202, %rd198;
	st.global.u32 	[%rd203], %r96;
	add.s64 	%rd204, %rd203, %rd198;
	st.global.u32 	[%rd204], %r96;
	add.s64 	%rd205, %rd204, %rd198;
	st.global.u32 	[%rd205], %r96;
	add.s64 	%rd219, %rd205, %rd198;
$L__BB1_9:
	setp.eq.s32 	%p95, %r50, 0;
	@%p95 bra 	$L__BB1_58;
	and.b32  	%r51, %r61, 3;
	setp.lt.u32 	%p96, %r50, 4;
	@%p96 bra 	$L__BB1_12;
	mov.b32 	%r97, 2147483647;
	st.global.u32 	[%rd219], %r97;
	mul.wide.s32 	%rd206, %r60, 4;
	add.s64 	%rd207, %rd219, %rd206;
	st.global.u32 	[%rd207], %r97;
	add.s64 	%rd208, %rd207, %rd206;
	st.global.u32 	[%rd208], %r97;
	add.s64 	%rd209, %rd208, %rd206;
	st.global.u32 	[%rd209], %r97;
	add.s64 	%rd219, %rd209, %rd206;
$L__BB1_12:
	setp.eq.s32 	%p97, %r51, 0;
	@%p97 bra 	$L__BB1_58;
	mul.wide.s32 	%rd41, %r60, 4;
	neg.s32 	%r112, %r51;
$L__BB1_14:
	.pragma "nounroll";
	mov.b32 	%r98, 2147483647;
	st.global.u32 	[%rd219], %r98;
	add.s64 	%rd219, %rd219, %rd41;
	add.s32 	%r112, %r112, 1;
	setp.eq.s32 	%p98, %r112, 0;
	@%p98 bra 	$L__BB1_58;
	bra.uni 	$L__BB1_14;
$L__BB1_15:
	shl.b32 	%r7, %r62, 1;
	add.s32 	%r8, %r7, -1;
	sub.s32 	%r66, %r61, %r2;
	setp.ge.s32 	%p13, %r66, %r7;
	@%p13 bra 	$L__BB1_29;
	shl.b64 	%rd154, %rd3, 2;
	add.s64 	%rd223, %rd1, %rd154;
	setp.lt.s32 	%p81, %r61, 1;
	@%p81 bra 	$L__BB1_58;
	and.b32  	%r9, %r61, 15;
	setp.lt.u32 	%p82, %r61, 16;
	@%p82 bra 	$L__BB1_20;
	mul.wide.s32 	%rd11, %r60, 64;
	and.b32  	%r89, %r61, 2147483632;
	neg.s32 	%r100, %r89;
	mul.wide.s32 	%rd12, %r60, 4;
	mov.u64 	%rd211, %rd223;
$L__BB1_19:
	.pragma "nounroll";
	mov.b32 	%r90, 2147483647;
	st.global.u32 	[%rd211], %r90;
	add.s64 	%rd155, %rd211, %rd12;
	st.global.u32 	[%rd155], %r90;
	add.s64 	%rd156, %rd155, %rd12;
	st.global.u32 	[%rd156], %r90;
	add.s64 	%rd157, %rd156, %rd12;
	st.global.u32 	[%rd157], %r90;
	add.s64 	%rd158, %rd157, %rd12;
	st.global.u32 	[%rd158], %r90;
	add.s64 	%rd159, %rd158, %rd12;
	st.global.u32 	[%rd159], %r90;
	add.s64 	%rd160, %rd159, %rd12;
	st.global.u32 	[%rd160], %r90;
	add.s64 	%rd161, %rd160, %rd12;
	st.global.u32 	[%rd161], %r90;
	add.s64 	%rd162, %rd161, %rd12;
	st.global.u32 	[%rd162], %r90;
	add.s64 	%rd163, %rd162, %rd12;
	st.global.u32 	[%rd163], %r90;
	add.s64 	%rd164, %rd163, %rd12;
	st.global.u32 	[%rd164], %r90;
	add.s64 	%rd165, %rd164, %rd12;
	st.global.u32 	[%rd165], %r90;
	add.s64 	%rd166, %rd165, %rd12;
	st.global.u32 	[%rd166], %r90;
	add.s64 	%rd167, %rd166, %rd12;
	st.global.u32 	[%rd167], %r90;
	add.s64 	%rd168, %rd167, %rd12;
	st.global.u32 	[%rd168], %r90;
	add.s64 	%rd169, %rd168, %rd12;
	st.global.u32 	[%rd169], %r90;
	add.s64 	%rd223, %rd211, %rd11;
	add.s32 	%r100, %r100, 16;
	setp.eq.s32 	%p83, %r100, 0;
	add.s64 	%rd211, %rd169, %rd12;
	@%p83 bra 	$L__BB1_20;
	bra.uni 	$L__BB1_19;
$L__BB1_20:
	setp.eq.s32 	%p84, %r9, 0;
	@%p84 bra 	$L__BB1_58;
	and.b32  	%r55, %r61, 7;
	setp.lt.u32 	%p85, %r9, 8;
	@%p85 bra 	$L__BB1_23;
	mov.b32 	%r91, 2147483647;
	st.global.u32 	[%rd223], %r91;
	mul.wide.s32 	%rd170, %r60, 4;
	add.s64 	%rd171, %rd223, %rd170;
	st.global.u32 	[%rd171], %r91;
	add.s64 	%rd172, %rd171, %rd170;
	st.global.u32 	[%rd172], %r91;
	add.s64 	%rd173, %rd172, %rd170;
	st.global.u32 	[%rd173], %r91;
	add.s64 	%rd174, %rd173, %rd170;
	st.global.u32 	[%rd174], %r91;
	add.s64 	%rd175, %rd174, %rd170;
	st.global.u32 	[%rd175], %r91;
	add.s64 	%rd176, %rd175, %rd170;
	st.global.u32 	[%rd176], %r91;
	add.s64 	%rd177, %rd176, %rd170;
	st.global.u32 	[%rd177], %r91;
	add.s64 	%rd223, %rd177, %rd170;
$L__BB1_23:
	setp.eq.s32 	%p86, %r55, 0;
	@%p86 bra 	$L__BB1_58;
	and.b32  	%r56, %r61, 3;
	setp.lt.u32 	%p87, %r55, 4;
	@%p87 bra 	$L__BB1_26;
	mov.b32 	%r92, 2147483647;
	st.global.u32 	[%rd223], %r92;
	mul.wide.s32 	%rd178, %r60, 4;
	add.s64 	%rd179, %rd223, %rd178;
	st.global.u32 	[%rd179], %r92;
	add.s64 	%rd180, %rd179, %rd178;
	st.global.u32 	[%rd180], %r92;
	add.s64 	%rd181, %rd180, %rd178;
	st.global.u32 	[%rd181], %r92;
	add.s64 	%rd223, %rd181, %rd178;
$L__BB1_26:
	setp.eq.s32 	%p88, %r56, 0;
	@%p88 bra 	$L__BB1_58;
	mul.wide.s32 	%rd49, %r60, 4;
	neg.s32 	%r113, %r56;
$L__BB1_28:
	.pragma "nounroll";
	mov.b32 	%r93, 2147483647;
	st.global.u32 	[%rd223], %r93;
	add.s64 	%rd223, %rd223, %rd49;
	add.s32 	%r113, %r113, 1;
	setp.ne.s32 	%p89, %r113, 0;
	@%p89 bra 	$L__BB1_28;
	bra.uni 	$L__BB1_58;
$L__BB1_29:
	add.s32 	%r109, %r2, %r8;
	add.s32 	%r14, %r109, -1;
	shl.b64 	%rd58, %rd3, 2;
	add.s64 	%rd16, %rd1, %rd58;
	setp.lt.u32 	%p14, %r109, 2;
	@%p14 bra 	$L__BB1_42;
	add.s32 	%r67, %r2, %r7;
	add.s32 	%r68, %r67, -3;
	and.b32  	%r15, %r14, 15;
	setp.lt.u32 	%p15, %r68, 15;
	mov.u64 	%rd214, %rd16;
	@%p15 bra 	$L__BB1_33;
	mul.wide.s32 	%rd17, %r60, 64;
	and.b32  	%r69, %r14, -16;
	neg.s32 	%r101, %r69;
	mul.wide.s32 	%rd18, %r60, 4;
	mov.u64 	%rd212, %rd16;
$L__BB1_32:
	.pragma "nounroll";
	mov.b32 	%r70, 2147483647;
	st.global.u32 	[%rd212], %r70;
	add.s64 	%rd59, %rd212, %rd18;
	st.global.u32 	[%rd59], %r70;
	add.s64 	%rd60, %rd59, %rd18;
	st.global.u32 	[%rd60], %r70;
	add.s64 	%rd61, %rd60, %rd18;
	st.global.u32 	[%rd61], %r70;
	add.s64 	%rd62, %rd61, %rd18;
	st.global.u32 	[%rd62], %r70;
	add.s64 	%rd63, %rd62, %rd18;
	st.global.u32 	[%rd63], %r70;
	add.s64 	%rd64, %rd63, %rd18;
	st.global.u32 	[%rd64], %r70;
	add.s64 	%rd65, %rd64, %rd18;
	st.global.u32 	[%rd65], %r70;
	add.s64 	%rd66, %rd65, %rd18;
	st.global.u32 	[%rd66], %r70;
	add.s64 	%rd67, %rd66, %rd18;
	st.global.u32 	[%rd67], %r70;
	add.s64 	%rd68, %rd67, %rd18;
	st.global.u32 	[%rd68], %r70;
	add.s64 	%rd69, %rd68, %rd18;
	st.global.u32 	[%rd69], %r70;
	add.s64 	%rd70, %rd69, %rd18;
	st.global.u32 	[%rd70], %r70;
	add.s64 	%rd71, %rd70, %rd18;
	st.global.u32 	[%rd71], %r70;
	add.s64 	%rd72, %rd71, %rd18;
	st.global.u32 	[%rd72], %r70;
	add.s64 	%rd73, %rd72, %rd18;
	st.global.u32 	[%rd73], %r70;
	add.s64 	%rd214, %rd212, %rd17;
	add.s32 	%r101, %r101, 16;
	setp.ne.s32 	%p16, %r101, 0;
	add.s64 	%rd212, %rd73, %rd18;
	@%p16 bra 	$L__BB1_32;
$L__BB1_33:
	setp.eq.s32 	%p17, %r15, 0;
	@%p17 bra 	$L__BB1_42;
	and.b32  	%r19, %r14, 7;
	setp.lt.u32 	%p18, %r15, 8;
	@%p18 bra 	$L__BB1_36;
	mov.b32 	%r71, 2147483647;
	st.global.u32 	[%rd214], %r71;
	mul.wide.s32 	%rd74, %r60, 4;
	add.s64 	%rd75, %rd214, %rd74;
	st.global.u32 	[%rd75], %r71;
	add.s64 	%rd76, %rd75, %rd74;
	st.global.u32 	[%rd76], %r71;
	add.s64 	%rd77, %rd76, %rd74;
	st.global.u32 	[%rd77], %r71;
	add.s64 	%rd78, %rd77, %rd74;
	st.global.u32 	[%rd78], %r71;
	add.s64 	%rd79, %rd78, %rd74;
	st.global.u32 	[%rd79], %r71;
	add.s64 	%rd80, %rd79, %rd74;
	st.global.u32 	[%rd80], %r71;
	add.s64 	%rd81, %rd80, %rd74;
	st.global.u32 	[%rd81], %r71;
	add.s64 	%rd214, %rd81, %rd74;
$L__BB1_36:
	setp.eq.s32 	%p19, %r19, 0;
	@%p19 bra 	$L__BB1_42;
	and.b32  	%r20, %r14, 3;
	setp.lt.u32 	%p20, %r19, 4;
	@%p20 bra 	$L__BB1_39;
	mov.b32 	%r72, 2147483647;
	st.global.u32 	[%rd214], %r72;
	mul.wide.s32 	%rd82, %r60, 4;
	add.s64 	%rd83, %rd214, %rd82;
	st.global.u32 	[%rd83], %r72;
	add.s64 	%rd84, %rd83, %rd82;
	st.global.u32 	[%rd84], %r72;
	add.s64 	%rd85, %rd84, %rd82;
	st.global.u32 	[%rd85], %r72;
	add.s64 	%rd214, %rd85, %rd82;
$L__BB1_39:
	setp.eq.s32 	%p21, %r20, 0;
	@%p21 bra 	$L__BB1_42;
	mul.wide.s32 	%rd27, %r60, 4;
	neg.s32 	%r102, %r20;
$L__BB1_41:
	.pragma "nounroll";
	mov.b32 	%r73, 2147483647;
	st.global.u32 	[%rd214], %r73;
	add.s64 	%rd214, %rd214, %rd27;
	add.s32 	%r102, %r102, 1;
	setp.ne.s32 	%p22, %r102, 0;
	@%p22 bra 	$L__BB1_41;
$L__BB1_42:
	cvt.rn.f32.u32 	%f61, %r62;
	add.f32 	%f1, %f61, 0fBF800000;
	mov.f32 	%f62, 0f42C80000;
	sub.f32 	%f63, %f62, %f58;
	div.rn.f32 	%f64, %f58, %f63;
	mul.f32 	%f2, %f1, %f64;
	div.rn.f32 	%f3, %f63, %f58;
	rcp.rn.f32 	%f4, %f61;
	cvt.s64.s32 	%rd30, %r60;
	add.s32 	%r104, %r2, 1;
	max.u32 	%r74, %r109, %r104;
	sub.s32 	%r25, %r74, %r2;
	and.b32  	%r26, %r25, 3;
	sub.s32 	%r75, %r2, %r74;
	setp.gt.u32 	%p23, %r75, -4;
	mov.f32 	%f286, 0f00000000;
	mov.u32 	%r106, %r2;
	mov.f32 	%f287, %f286;
	mov.f32 	%f292, %f286;
	mov.f32 	%f289, %f286;
	mov.f32 	%f291, %f286;
	@%p23 bra 	$L__BB1_46;
	and.b32  	%r76, %r25, -4;
	neg.s32 	%r103, %r76;
	mov.f32 	%f286, 0f00000000;
$L__BB1_44:
	.pragma "nounroll";
	add.s32 	%r77, %r104, -1;
	cvt.u64.u32 	%rd86, %r77;
	mad.lo.s64 	%rd87, %rd86, %rd30, %rd3;
	shl.b64 	%rd88, %rd87, 2;
	add.s64 	%rd89, %rd2, %rd88;
	ld.global.nc.f32 	%f66, [%rd89];
	abs.f32 	%f67, %f66;
	setp.equ.f32 	%p24, %f67, 0f7F800000;
	abs.f32 	%f68, %f286;
	setp.equ.f32 	%p25, %f68, 0f7F800000;
	sub.f32 	%f69, %f66, %f286;
	selp.f32 	%f70, 0f00000000, %f69, %p24;
	selp.f32 	%f71, 0f00000000, %f70, %p25;
	max.f32 	%f72, %f71, 0f00000000;
	setp.lt.f32 	%p26, %f71, 0f00000000;
	neg.f32 	%f73, %f71;
	selp.f32 	%f74, %f73, 0f00000000, %p26;
	sub.f32 	%f75, %f72, %f289;
	add.f32 	%f76, %f291, %f75;
	sub.f32 	%f77, %f74, %f287;
	add.f32 	%f78, %f292, %f77;
	sub.f32 	%f79, %f78, %f292;
	sub.f32 	%f80, %f79, %f77;
	add.s32 	%r78, %r104, 2;
	cvt.u64.u32 	%rd90, %r104;
	mad.lo.s64 	%rd91, %rd90, %rd30, %rd3;
	shl.b64 	%rd92, %rd91, 2;
	add.s64 	%rd93, %rd2, %rd92;
	ld.global.nc.f32 	%f81, [%rd93];
	abs.f32 	%f82, %f81;
	setp.equ.f32 	%p27, %f82, 0f7F800000;
	sub.f32 	%f83, %f81, %f66;
	selp.f32 	%f84, 0f00000000, %f83, %p27;
	selp.f32 	%f85, 0f00000000, %f84, %p24;
	max.f32 	%f86, %f85, 0f00000000;
	setp.lt.f32 	%p28, %f85, 0f00000000;
	neg.f32 	%f87, %f85;
	selp.f32 	%f88, %f87, 0f00000000, %p28;
	sub.f32 	%f89, %f291, %f76;
	add.f32 	%f90, %f75, %f89;
	add.f32 	%f91, %f86, %f90;
	add.f32 	%f92, %f76, %f91;
	sub.f32 	%f93, %f88, %f80;
	add.f32 	%f94, %f78, %f93;
	sub.f32 	%f95, %f94, %f78;
	sub.f32 	%f96, %f95, %f93;
	add.s32 	%r79, %r104, 1;
	cvt.u64.u32 	%rd94, %r79;
	mad.lo.s64 	%rd95, %rd94, %rd30, %rd3;
	shl.b64 	%rd96, %rd95, 2;
	add.s64 	%rd97, %rd2, %rd96;
	ld.global.nc.f32 	%f97, [%rd97];
	abs.f32 	%f98, %f97;
	setp.equ.f32 	%p29, %f98, 0f7F800000;
	sub.f32 	%f99, %f97, %f81;
	selp.f32 	%f100, 0f00000000, %f99, %p29;
	selp.f32 	%f101, 0f00000000, %f100, %p27;
	max.f32 	%f102, %f101, 0f00000000;
	setp.lt.f32 	%p30, %f101, 0f00000000;
	neg.f32 	%f103, %f101;
	selp.f32 	%f104, %f103, 0f00000000, %p30;
	sub.f32 	%f105, %f76, %f92;
	add.f32 	%f106, %f91, %f105;
	add.f32 	%f107, %f102, %f106;
	add.f32 	%f108, %f92, %f107;
	sub.f32 	%f109, %f104, %f96;
	add.f32 	%f110, %f94, %f109;
	sub.f32 	%f111, %f110, %f94;
	sub.f32 	%f112, %f111, %f109;
	cvt.u64.u32 	%rd98, %r78;
	mad.lo.s64 	%rd99, %rd98, %rd30, %rd3;
	shl.b64 	%rd100, %rd99, 2;
	add.s64 	%rd101, %rd2, %rd100;
	ld.global.nc.f32 	%f286, [%rd101];
	abs.f32 	%f113, %f286;
	setp.equ.f32 	%p31, %f113, 0f7F800000;
	sub.f32 	%f114, %f286, %f97;
	selp.f32 	%f115, 0f00000000, %f114, %p31;
	selp.f32 	%f116, 0f00000000, %f115, %p29;
	max.f32 	%f117, %f116, 0f00000000;
	setp.lt.f32 	%p32, %f116, 0f00000000;
	neg.f32 	%f118, %f116;
	selp.f32 	%f119, %f118, 0f00000000, %p32;
	sub.f32 	%f120, %f92, %f108;
	add.f32 	%f121, %f107, %f120;
	add.f32 	%f122, %f117, %f121;
	add.f32 	%f291, %f108, %f122;
	sub.f32 	%f123, %f291, %f108;
	sub.f32 	%f289, %f123, %f122;
	sub.f32 	%f124, %f119, %f112;
	add.f32 	%f292, %f110, %f124;
	sub.f32 	%f125, %f292, %f110;
	sub.f32 	%f287, %f125, %f124;
	add.s32 	%r104, %r104, 4;
	add.s32 	%r103, %r103, 4;
	setp.ne.s32 	%p33, %r103, 0;
	@%p33 bra 	$L__BB1_44;
	add.s32 	%r106, %r104, -1;
$L__BB1_46:
	setp.eq.s32 	%p34, %r26, 0;
	@%p34 bra 	$L__BB1_51;
	setp.eq.s32 	%p35, %r26, 1;
	@%p35 bra 	$L__BB1_49;
	cvt.u64.u32 	%rd102, %r106;
	mad.lo.s64 	%rd103, %rd102, %rd30, %rd3;
	shl.b64 	%rd104, %rd103, 2;
	add.s64 	%rd105, %rd2, %rd104;
	ld.global.nc.f32 	%f127, [%rd105];
	abs.f32 	%f128, %f127;
	setp.equ.f32 	%p36, %f128, 0f7F800000;
	abs.f32 	%f129, %f286;
	setp.equ.f32 	%p37, %f129, 0f7F800000;
	sub.f32 	%f130, %f127, %f286;
	selp.f32 	%f131, 0f00000000, %f130, %p36;
	selp.f32 	%f132, 0f00000000, %f131, %p37;
	max.f32 	%f133, %f132, 0f00000000;
	setp.lt.f32 	%p38, %f132, 0f00000000;
	neg.f32 	%f134, %f132;
	selp.f32 	%f135, %f134, 0f00000000, %p38;
	sub.f32 	%f136, %f133, %f289;
	add.f32 	%f137, %f291, %f136;
	sub.f32 	%f138, %f135, %f287;
	add.f32 	%f139, %f292, %f138;
	sub.f32 	%f140, %f139, %f292;
	sub.f32 	%f141, %f140, %f138;
	add.s32 	%r80, %r106, 1;
	cvt.u64.u32 	%rd106, %r80;
	mad.lo.s64 	%rd107, %rd106, %rd30, %rd3;
	shl.b64 	%rd108, %rd107, 2;
	add.s64 	%rd109, %rd2, %rd108;
	ld.global.nc.f32 	%f286, [%rd109];
	abs.f32 	%f142, %f286;
	setp.equ.f32 	%p39, %f142, 0f7F800000;
	sub.f32 	%f143, %f286, %f127;
	selp.f32 	%f144, 0f00000000, %f143, %p39;
	selp.f32 	%f145, 0f00000000, %f144, %p36;
	max.f32 	%f146, %f145, 0f00000000;
	setp.lt.f32 	%p40, %f145, 0f00000000;
	neg.f32 	%f147, %f145;
	selp.f32 	%f148, %f147, 0f00000000, %p40;
	sub.f32 	%f149, %f291, %f137;
	add.f32 	%f150, %f136, %f149;
	add.f32 	%f151, %f146, %f150;
	add.f32 	%f291, %f137, %f151;
	sub.f32 	%f152, %f291, %f137;
	sub.f32 	%f289, %f152, %f151;
	sub.f32 	%f153, %f148, %f141;
	add.f32 	%f292, %f139, %f153;
	sub.f32 	%f154, %f292, %f139;
	sub.f32 	%f287, %f154, %f153;
	add.s32 	%r106, %r106, 2;
$L__BB1_49:
	and.b32  	%r81, %r25, 1;
	setp.eq.b32 	%p41, %r81, 1;
	not.pred 	%p42, %p41;
	@%p42 bra 	$L__BB1_51;
	cvt.u64.u32 	%rd110, %r106;
	mad.lo.s64 	%rd111, %rd110, %rd30, %rd3;
	shl.b64 	%rd112, %rd111, 2;
	add.s64 	%rd113, %rd2, %rd112;
	ld.global.nc.f32 	%f155, [%rd113];
	abs.f32 	%f156, %f155;
	setp.equ.f32 	%p43, %f156, 0f7F800000;
	abs.f32 	%f157, %f286;
	setp.equ.f32 	%p44, %f157, 0f7F800000;
	sub.f32 	%f158, %f155, %f286;
	selp.f32 	%f159, 0f00000000, %f158, %p43;
	selp.f32 	%f160, 0f00000000, %f159, %p44;
	max.f32 	%f161, %f160, 0f00000000;
	setp.lt.f32 	%p45, %f160, 0f00000000;
	neg.f32 	%f162, %f160;
	selp.f32 	%f163, %f162, 0f00000000, %p45;
	sub.f32 	%f164, %f161, %f289;
	add.f32 	%f291, %f291, %f164;
	sub.f32 	%f165, %f163, %f287;
	add.f32 	%f292, %f292, %f165;
$L__BB1_51:
	add.s32 	%r82, %r7, -1;
	cvt.rn.f32.u32 	%f166, %r82;
	div.rn.f32 	%f298, %f291, %f166;
	div.rn.f32 	%f297, %f292, %f166;
	cvt.u64.u32 	%rd114, %r14;
	mul.lo.s64 	%rd115, %rd114, %rd30;
	add.s64 	%rd116, %rd115, %rd3;
	shl.b64 	%rd117, %rd116, 2;
	add.s64 	%rd118, %rd2, %rd117;
	ld.global.nc.f32 	%f299, [%rd118];
	neg.f32 	%f41, %f1;
	mul.f32 	%f167, %f298, %f41;
	fma.rn.f32 	%f168, %f2, %f297, %f167;
	setp.ge.f32 	%p46, %f168, 0f00000000;
	selp.f32 	%f169, 0f3F800000, 0f00000000, %p46;
	mov.f32 	%f170, 0f3F800000;
	sub.f32 	%f42, %f170, %f3;
	fma.rn.f32 	%f171, %f169, %f42, %f3;
	fma.rn.f32 	%f172, %f168, %f171, %f299;
	abs.f32 	%f173, %f172;
	setp.ne.f32 	%p48, %f173, 0f7F800000;
	selp.f32 	%f174, %f172, 0f00000000, %p46;
	selp.f32 	%f175, %f172, %f174, %p48;
	shl.b64 	%rd119, %rd115, 2;
	add.s64 	%rd120, %rd16, %rd119;
	st.global.f32 	[%rd120], %f175;
	setp.ge.s32 	%p49, %r109, %r61;
	@%p49 bra 	$L__BB1_58;
	add.s32 	%r108, %r2, %r7;
	sub.s32 	%r83, %r61, %r108;
	add.s32 	%r84, %r83, 1;
	and.b32  	%r37, %r84, 3;
	setp.eq.s32 	%p50, %r37, 0;
	@%p50 bra 	$L__BB1_55;
	cvt.u64.u32 	%rd121, %r109;
	mul.lo.s64 	%rd122, %rd30, %rd121;
	shl.b64 	%rd217, %rd122, 2;
	shl.b64 	%rd32, %rd30, 2;
	shl.b64 	%rd123, %rd3, 2;
	add.s64 	%rd33, %rd2, %rd123;
	neg.s32 	%r107, %r37;
	mov.f32 	%f293, %f299;
$L__BB1_54:
	.pragma "nounroll";
	mov.u32 	%r109, %r108;
	add.s64 	%rd124, %rd33, %rd217;
	ld.global.nc.f32 	%f299, [%rd124];
	abs.f32 	%f176, %f299;
	setp.equ.f32 	%p51, %f176, 0f7F800000;
	abs.f32 	%f177, %f293;
	setp.equ.f32 	%p52, %f177, 0f7F800000;
	sub.f32 	%f178, %f299, %f293;
	selp.f32 	%f179, 0f00000000, %f178, %p51;
	selp.f32 	%f180, 0f00000000, %f179, %p52;
	max.f32 	%f181, %f180, 0f00000000;
	setp.lt.f32 	%p53, %f180, 0f00000000;
	neg.f32 	%f182, %f180;
	selp.f32 	%f183, %f182, 0f00000000, %p53;
	sub.f32 	%f184, %f181, %f298;
	fma.rn.f32 	%f298, %f4, %f184, %f298;
	sub.f32 	%f185, %f183, %f297;
	fma.rn.f32 	%f297, %f4, %f185, %f297;
	mul.f32 	%f186, %f298, %f41;
	fma.rn.f32 	%f187, %f2, %f297, %f186;
	setp.ge.f32 	%p54, %f187, 0f00000000;
	selp.f32 	%f188, 0f3F800000, 0f00000000, %p54;
	fma.rn.f32 	%f189, %f188, %f42, %f3;
	fma.rn.f32 	%f190, %f187, %f189, %f299;
	abs.f32 	%f191, %f190;
	setp.ne.f32 	%p56, %f191, 0f7F800000;
	selp.f32 	%f192, %f190, 0f00000000, %p54;
	selp.f32 	%f193, %f190, %f192, %p56;
	add.s64 	%rd125, %rd16, %rd217;
	st.global.f32 	[%rd125], %f193;
	add.s32 	%r108, %r109, 1;
	add.s64 	%rd217, %rd217, %rd32;
	add.s32 	%r107, %r107, 1;
	setp.ne.s32 	%p57, %r107, 0;
	mov.f32 	%f293, %f299;
	@%p57 bra 	$L__BB1_54;
$L__BB1_55:
	setp.lt.u32 	%p58, %r83, 3;
	@%p58 bra 	$L__BB1_58;
	sub.s32 	%r111, %r109, %r61;
	add.s32 	%r110, %r109, 1;
$L__BB1_57:
	add.s32 	%r86, %r110, -1;
	cvt.u64.u32 	%rd126, %r86;
	mul.lo.s64 	%rd127, %rd126, %rd30;
	add.s64 	%rd128, %rd127, %rd3;
	shl.b64 	%rd129, %rd128, 2;
	add.s64 	%rd130, %rd2, %rd129;
	ld.global.nc.f32 	%f194, [%rd130];
	abs.f32 	%f195, %f194;
	setp.equ.f32 	%p59, %f195, 0f7F800000;
	abs.f32 	%f196, %f299;
	setp.equ.f32 	%p60, %f196, 0f7F800000;
	sub.f32 	%f197, %f194, %f299;
	selp.f32 	%f198, 0f00000000, %f197, %p59;
	selp.f32 	%f199, 0f00000000, %f198, %p60;
	max.f32 	%f200, %f199, 0f00000000;
	setp.lt.f32 	%p61, %f199, 0f00000000;
	neg.f32 	%f201, %f199;
	selp.f32 	%f202, %f201, 0f00000000, %p61;
	sub.f32 	%f203, %f200, %f298;
	fma.rn.f32 	%f204, %f4, %f203, %f298;
	sub.f32 	%f205, %f202, %f297;
	fma.rn.f32 	%f206, %f4, %f205, %f297;
	mul.f32 	%f207, %f204, %f41;
	fma.rn.f32 	%f208, %f2, %f206, %f207;
	setp.ge.f32 	%p62, %f208, 0f00000000;
	selp.f32 	%f209, 0f3F800000, 0f00000000, %p62;
	fma.rn.f32 	%f210, %f209, %f42, %f3;
	fma.rn.f32 	%f211, %f208, %f210, %f194;
	abs.f32 	%f212, %f211;
	setp.ne.f32 	%p64, %f212, 0f7F800000;
	selp.f32 	%f213, %f211, 0f00000000, %p62;
	selp.f32 	%f214, %f211, %f213, %p64;
	shl.b64 	%rd131, %rd127, 2;
	add.s64 	%rd132, %rd16, %rd131;
	st.global.f32 	[%rd132], %f214;
	add.s32 	%r87, %r110, 2;
	cvt.u64.u32 	%rd133, %r110;
	mul.lo.s64 	%rd134, %rd133, %rd30;
	add.s64 	%rd135, %rd134, %rd3;
	shl.b64 	%rd136, %rd135, 2;
	add.s64 	%rd137, %rd2, %rd136;
	ld.global.nc.f32 	%f215, [%rd137];
	abs.f32 	%f216, %f215;
	setp.equ.f32 	%p65, %f216, 0f7F800000;
	sub.f32 	%f217, %f215, %f194;
	selp.f32 	%f218, 0f00000000, %f217, %p65;
	selp.f32 	%f219, 0f00000000, %f218, %p59;
	max.f32 	%f220, %f219, 0f00000000;
	setp.lt.f32 	%p66, %f219, 0f00000000;
	neg.f32 	%f221, %f219;
	selp.f32 	%f222, %f221, 0f00000000, %p66;
	sub.f32 	%f223, %f220, %f204;
	fma.rn.f32 	%f224, %f4, %f223, %f204;
	sub.f32 	%f225, %f222, %f206;
	fma.rn.f32 	%f226, %f4, %f225, %f206;
	mul.f32 	%f227, %f224, %f41;
	fma.rn.f32 	%f228, %f2, %f226, %f227;
	setp.ge.f32 	%p67, %f228, 0f00000000;
	selp.f32 	%f229, 0f3F800000, 0f00000000, %p67;
	fma.rn.f32 	%f230, %f229, %f42, %f3;
	fma.rn.f32 	%f231, %f228, %f230, %f215;
	abs.f32 	%f232, %f231;
	setp.ne.f32 	%p69, %f232, 0f7F800000;
	selp.f32 	%f233, %f231, 0f00000000, %p67;
	selp.f32 	%f234, %f231, %f233, %p69;
	shl.b64 	%rd138, %rd134, 2;
	add.s64 	%rd139, %rd16, %rd138;
	st.global.f32 	[%rd139], %f234;
	add.s32 	%r88, %r110, 1;
	cvt.u64.u32 	%rd140, %r88;
	mul.lo.s64 	%rd141, %rd140, %rd30;
	add.s64 	%rd142, %rd141, %rd3;
	shl.b64 	%rd143, %rd142, 2;
	add.s64 	%rd144, %rd2, %rd143;
	ld.global.nc.f32 	%f235, [%rd144];
	abs.f32 	%f236, %f235;
	setp.equ.f32 	%p70, %f236, 0f7F800000;
	sub.f32 	%f237, %f235, %f215;
	selp.f32 	%f238, 0f00000000, %f237, %p70;
	selp.f32 	%f239, 0f00000000, %f238, %p65;
	max.f32 	%f240, %f239, 0f00000000;
	setp.lt.f32 	%p71, %f239, 0f00000000;
	neg.f32 	%f241, %f239;
	selp.f32 	%f242, %f241, 0f00000000, %p71;
	sub.f32 	%f243, %f240, %f224;
	fma.rn.f32 	%f244, %f4, %f243, %f224;
	sub.f32 	%f245, %f242, %f226;
	fma.rn.f32 	%f246, %f4, %f245, %f226;
	mul.f32 	%f247, %f244, %f41;
	fma.rn.f32 	%f248, %f2, %f246, %f247;
	setp.ge.f32 	%p72, %f248, 0f00000000;
	selp.f32 	%f249, 0f3F800000, 0f00000000, %p72;
	fma.rn.f32 	%f250, %f249, %f42, %f3;
	fma.rn.f32 	%f251, %f248, %f250, %f235;
	abs.f32 	%f252, %f251;
	setp.ne.f32 	%p74, %f252, 0f7F800000;
	selp.f32 	%f253, %f251, 0f00000000, %p72;
	selp.f32 	%f254, %f251, %f253, %p74;
	shl.b64 	%rd145, %rd141, 2;
	add.s64 	%rd146, %rd16, %rd145;
	st.global.f32 	[%rd146], %f254;
	cvt.u64.u32 	%rd147, %r87;
	mul.lo.s64 	%rd148, %rd147, %rd30;
	add.s64 	%rd149, %rd148, %rd3;
	shl.b64 	%rd150, %rd149, 2;
	add.s64 	%rd151, %rd2, %rd150;
	ld.global.nc.f32 	%f299, [%rd151];
	abs.f32 	%f255, %f299;
	setp.equ.f32 	%p75, %f255, 0f7F800000;
	sub.f32 	%f256, %f299, %f235;
	selp.f32 	%f257, 0f00000000, %f256, %p75;
	selp.f32 	%f258, 0f00000000, %f257, %p70;
	max.f32 	%f259, %f258, 0f00000000;
	setp.lt.f32 	%p76, %f258, 0f00000000;
	neg.f32 	%f260, %f258;
	selp.f32 	%f261, %f260, 0f00000000, %p76;
	sub.f32 	%f262, %f259, %f244;
	fma.rn.f32 	%f298, %f4, %f262, %f244;
	sub.f32 	%f263, %f261, %f246;
	fma.rn.f32 	%f297, %f4, %f263, %f246;
	mul.f32 	%f264, %f298, %f41;
	fma.rn.f32 	%f265, %f2, %f297, %f264;
	setp.ge.f32 	%p77, %f265, 0f00000000;
	selp.f32 	%f266, 0f3F800000, 0f00000000, %p77;
	fma.rn.f32 	%f267, %f266, %f42, %f3;
	fma.rn.f32 	%f268, %f265, %f267, %f299;
	abs.f32 	%f269, %f268;
	setp.ne.f32 	%p79, %f269, 0f7F800000;
	selp.f32 	%f270, %f268, 0f00000000, %p77;
	selp.f32 	%f271, %f268, %f270, %p79;
	shl.b64 	%rd152, %rd148, 2;
	add.s64 	%rd153, %rd16, %rd152;
	st.global.f32 	[%rd153], %f271;
	add.s32 	%r111, %r111, 4;
	add.s32 	%r110, %r110, 4;
	setp.eq.s32 	%p80, %r111, 0;
	@%p80 bra 	$L__BB1_58;
	bra.uni 	$L__BB1_57;
$L__BB1_58:
	ret;

}


// ===== COMPILED SASS (sm_100) =====

	.target	sm_100

	.elftype	@"ET_EXEC"


//--------------------- .note.nv.tkinfo           --------------------------
	.section	.note.nv.tkinfo,"",@"SHT_NOTE"
	.sectionflags	@"SHF_NOTE_NV_TKINFO"
	.tkinfo
        /*0018*/ 	.word	0x00000002
        /*0030*/ 	.string	""
        /*0030*/ 	.string	"ptxas"
        /*0030*/ 	.string	"Cuda compilation tools, release 13.0, V13.0.88"
        /*0030*/ 	.string	"Build cuda_13.0.r13.0/compiler.36424714_0"
        /*0030*/ 	.string	"-arch sm_100 -m 64 "



//--------------------- .note.nv.cuinfo           --------------------------
	.section	.note.nv.cuinfo,"",@"SHT_NOTE"
	.sectionflags	@"SHF_NOTE_NV_CUINFO"
        /*0018*/ 	.short	0x0002
        /*001a*/ 	.short	0x0064
        /*001c*/ 	.short	0x0082
	.zero		2


//--------------------- .nv.info                  --------------------------
	.section	.nv.info,"",@"SHT_CUDA_INFO"
	.align	4


	//----- nvinfo : EIATTR_REGCOUNT
	.align		4
        /*0000*/ 	.byte	0x04, 0x2f
        /*0002*/ 	.short	(.L_1 - .L_0)
	.align		4
.L_0:
        /*0004*/ 	.word	index@(reverse_rsi_batch_f32)
        /*0008*/ 	.word	0x00000022


	//----- nvinfo : EIATTR_FRAME_SIZE
	.align		4
.L_1:
        /*000c*/ 	.byte	0x04, 0x11
        /*000e*/ 	.short	(.L_3 - .L_2)
	.align		4
.L_2:
        /*0010*/ 	.word	index@($__internal_3_$__cuda_sm3x_div_rn_noftz_f32_slowpath)
        /*0014*/ 	.word	0x00000000


	//----- nvinfo : EIATTR_FRAME_SIZE
	.align		4
.L_3:
        /*0018*/ 	.byte	0x04, 0x11
        /*001a*/ 	.short	(.L_5 - .L_4)
	.align		4
.L_4:
        /*001c*/ 	.word	index@($__internal_2_$__cuda_sm20_rcp_rn_f32_slowpath)
        /*0020*/ 	.word	0x00000000


	//----- nvinfo : EIATTR_FRAME_SIZE
	.align		4
.L_5:
        /*0024*/ 	.byte	0x04, 0x11
        /*0026*/ 	.short	(.L_7 - .L_6)
	.align		4
.L_6:
        /*0028*/ 	.word	index@(reverse_rsi_batch_f32)
        /*002c*/ 	.word	0x00000000


	//----- nvinfo : EIATTR_REGCOUNT
	.align		4
.L_7:
        /*0030*/ 	.byte	0x04, 0x2f
        /*0032*/ 	.short	(.L_9 - .L_8)
	.align		4
.L_8:
        /*0034*/ 	.word	index@(reverse_rsi_many_series_one_param_f32)
        /*0038*/ 	.word	0x00000020


	//----- nvinfo : EIATTR_FRAME_SIZE
	.align		4
.L_9:
        /*003c*/ 	.byte	0x04, 0x11
        /*003e*/ 	.short	(.L_11 - .L_10)
	.align		4
.L_10:
        /*0040*/ 	.word	index@($__internal_1_$__cuda_sm3x_div_rn_noftz_f32_slowpath)
        /*0044*/ 	.word	0x00000000


	//----- nvinfo : EIATTR_FRAME_SIZE
	.align		4
.L_11:
        /*0048*/ 	.byte	0x04, 0x11
        /*004a*/ 	.short	(.L_13 - .L_12)
	.align		4
.L_12:
        /*004c*/ 	.word	index@($__internal_0_$__cuda_sm20_rcp_rn_f32_slowpath)
        /*0050*/ 	.word	0x00000000


	//----- nvinfo : EIATTR_FRAME_SIZE
	.align		4
.L_13:
        /*0054*/ 	.byte	0x04, 0x11
        /*0056*/ 	.short	(.L_15 - .L_14)
	.align		4
.L_14:
        /*0058*/ 	.word	index@(reverse_rsi_many_series_one_param_f32)
        /*005c*/ 	.word	0x00000000


	//----- nvinfo : EIATTR_MIN_STACK_SIZE
	.align		4
.L_15:
        /*0060*/ 	.byte	0x04, 0x12
        /*0062*/ 	.short	(.L_17 - .L_16)
	.align		4
.L_16:
        /*0064*/ 	.word	index@(reverse_rsi_many_series_one_param_f32)
        /*0068*/ 	.word	0x00000000


	//----- nvinfo : EIATTR_MIN_STACK_SIZE
	.align		4
.L_17:
        /*006c*/ 	.byte	0x04, 0x12
        /*006e*/ 	.short	(.L_19 - .L_18)
	.align		4
.L_18:
        /*0070*/ 	.word	index@(reverse_rsi_batch_f32)
        /*0074*/ 	.word	0x00000000
.L_19:


//--------------------- .nv.compat                --------------------------
	.section	.nv.compat,"",@"SHT_CUDA_COMPAT_INFO"
	.align	4
        /*0000*/ 	.byte	0x02, 0x09, 0x00, 0x00, 0x02, 0x02, 0x01, 0x00, 0x02, 0x05, 0x05, 0x00, 0x03, 0x07, 0x01, 0x01
        /*0010*/ 	.byte	0x02, 0x03, 0x00, 0x00, 0x02, 0x06, 0x01, 0x00, 0x04, 0x0b, 0x08, 0x00, 0x01, 0x00, 0x00, 0x00
        /*0020*/ 	.byte	0x00, 0x00, 0x00, 0x00


//--------------------- .nv.info.reverse_rsi_many_series_one_param_f32 --------------------------
	.section	.nv.info.reverse_rsi_many_series_one_param_f32,"",@"SHT_CUDA_INFO"
	.sectionflags	@""
	.align	4


	//----- nvinfo : EIATTR_CUDA_API_VERSION
	.align		4
        /*0000*/ 	.byte	0x04, 0x37
        /*0002*/ 	.short	(.L_21 - .L_20)
.L_20:
        /*0004*/ 	.word	0x00000082


	//----- nvinfo : EIATTR_KPARAM_INFO
	.align		4
.L_21:
        /*0008*/ 	.byte	0x04, 0x17
        /*000a*/ 	.short	(.L_23 - .L_22)
.L_22:
        /*000c*/ 	.word	0x00000000
        /*0010*/ 	.short	0x0006
        /*0012*/ 	.short	0x0020
        /*0014*/ 	.byte	0x00, 0xf5, 0x21, 0x00


	//----- nvinfo : EIATTR_KPARAM_INFO
	.align		4
.L_23:
        /*0018*/ 	.byte	0x04, 0x17
        /*001a*/ 	.short	(.L_25 - .L_24)
.L_24:
        /*001c*/ 	.word	0x00000000
        /*0020*/ 	.short	0x0005
        /*0022*/ 	.short	0x001c
        /*0024*/ 	.byte	0x00, 0xf0, 0x11, 0x00


	//----- nvinfo : EIATTR_KPARAM_INFO
	.align		4
.L_25:
        /*0028*/ 	.byte	0x04, 0x17
        /*002a*/ 	.short	(.L_27 - .L_26)
.L_26:
        /*002c*/ 	.word	0x00000000
        /*0030*/ 	.short	0x0004
        /*0032*/ 	.short	0x0018
        /*0034*/ 	.byte	0x00, 0xf0, 0x11, 0x00


	//----- nvinfo : EIATTR_KPARAM_INFO
	.align		4
.L_27:
        /*0038*/ 	.byte	0x04, 0x17
        /*003a*/ 	.short	(.L_29 - .L_28)
.L_28:
        /*003c*/ 	.word	0x00000000
        /*0040*/ 	.short	0x0003
        /*0042*/ 	.short	0x0014
        /*0044*/ 	.byte	0x00, 0xf0, 0x11, 0x00


	//----- nvinfo : EIATTR_KPARAM_INFO
	.align		4
.L_29:
        /*0048*/ 	.byte	0x04, 0x17
        /*004a*/ 	.short	(.L_31 - .L_30)
.L_30:
        /*004c*/ 	.word	0x00000000
        /*0050*/ 	.short	0x0002
        /*0052*/ 	.short	0x0010
        /*0054*/ 	.byte	0x00, 0xf0, 0x11, 0x00


	//----- nvinfo : EIATTR_KPARAM_INFO
	.align		4
.L_31:
        /*0058*/ 	.byte	0x04, 0x17
        /*005a*/ 	.short	(.L_33 - .L_32)
.L_32:
        /*005c*/ 	.word	0x00000000
        /*0060*/ 	.short	0x0001
        /*0062*/ 	.short	0x0008
        /*0064*/ 	.byte	0x00, 0xf5, 0x21, 0x00


	//----- nvinfo : EIATTR_KPARAM_INFO
	.align		4
.L_33:
        /*0068*/ 	.byte	0x04, 0x17
        /*006a*/ 	.short	(.L_35 - .L_34)
.L_34:
        /*006c*/ 	.word	0x00000000
        /*0070*/ 	.short	0x0000
        /*0072*/ 	.short	0x0000
        /*0074*/ 	.byte	0x00, 0xf5, 0x21, 0x00


	//----- nvinfo : EIATTR_SPARSE_MMA_MASK
	.align		4
.L_35:
        /*0078*/ 	.byte	0x03, 0x50
        /*007a*/ 	.short	0x0000


	//----- nvinfo : EIATTR_MAXREG_COUNT
	.align		4
        /*007c*/ 	.byte	0x03, 0x1b
        /*007e*/ 	.short	0x00ff


	//----- nvinfo : EIATTR_MERCURY_ISA_VERSION
	.align		4
        /*0080*/ 	.byte	0x03, 0x5f
        /*0082*/ 	.short	0x0101


	//----- nvinfo : EIATTR_VRC_CTA_INIT_COUNT
	.align		4
        /*0084*/ 	.byte	0x02, 0x4a
	.zero		1
	.zero		1


	//----- nvinfo : EIATTR_EXIT_INSTR_OFFSETS
	.align		4
        /*0088*/ 	.byte	0x04, 0x1c
        /*008a*/ 	.short	(.L_37 - .L_36)


	//   ....[0]....
.L_36:
        /*008c*/ 	.word	0x00000080


	//   ....[1]....
        /*0090*/ 	.word	0x000001b0


	//   ....[2]....
        /*0094*/ 	.word	0x000004d0


	//   ....[3]....
        /*0098*/ 	.word	0x00000640


	//   ....[4]....
        /*009c*/ 	.word	0x00000720


	//   ....[5]....
        /*00a0*/ 	.word	0x00000790


	//   ....[6]....
        /*00a4*/ 	.word	0x00000840


	//   ....[7]....
        /*00a8*/ 	.word	0x00000b70


	//   ....[8]....
        /*00ac*/ 	.word	0x00000ce0


	//   ....[9]....
        /*00b0*/ 	.word	0x00000dc0


	//   ....[10]....
        /*00b4*/ 	.word	0x00000e40


	//   ....[11]....
        /*00b8*/ 	.word	0x00002750


	//   ....[12]....
        /*00bc*/ 	.word	0x00002ae0


	//   ....[13]....
        /*00c0*/ 	.word	0x000032d0


	//----- nvinfo : EIATTR_CRS_STACK_SIZE
	.align		4
.L_37:
        /*00c4*/ 	.byte	0x04, 0x1e
        /*00c6*/ 	.short	(.L_39 - .L_38)
.L_38:
        /*00c8*/ 	.word	0x00000000


	//----- nvinfo : EIATTR_CBANK_PARAM_SIZE
	.align		4
.L_39:
        /*00cc*/ 	.byte	0x03, 0x19
        /*00ce*/ 	.short	0x0028


	//----- nvinfo : EIATTR_PARAM_CBANK
	.align		4
        /*00d0*/ 	.byte	0x04, 0x0a
        /*00d2*/ 	.short	(.L_41 - .L_40)
	.align		4
.L_40:
        /*00d4*/ 	.word	index@(.nv.constant0.reverse_rsi_many_series_one_param_f32)
        /*00d8*/ 	.short	0x0380
        /*00da*/ 	.short	0x0028


	//----- nvinfo : EIATTR_SW_WAR
	.align		4
.L_41:
        /*00dc*/ 	.byte	0x04, 0x36
        /*00de*/ 	.short	(.L_43 - .L_42)
.L_42:
        /*00e0*/ 	.word	0x00000008
.L_43:


//--------------------- .nv.info.reverse_rsi_batch_f32 --------------------------
	.section	.nv.info.reverse_rsi_batch_f32,"",@"SHT_CUDA_INFO"
	.sectionflags	@""
	.align	4


	//----- nvinfo : EIATTR_CUDA_API_VERSION
	.align		4
        /*0000*/ 	.byte	0x04, 0x37
        /*0002*/ 	.short	(.L_45 - .L_44)
.L_44:
        /*0004*/ 	.word	0x00000082


	//----- nvinfo : EIATTR_KPARAM_INFO
	.align		4
.L_45:
        /*0008*/ 	.byte	0x04, 0x17
        /*000a*/ 	.short	(.L_47 - .L_46)
.L_46:
        /*000c*/ 	.word	0x00000000
        /*0010*/ 	.short	0x0006
        /*0012*/ 	.short	0x0028
        /*0014*/ 	.byte	0x00, 0xf5, 0x21, 0x00


	//----- nvinfo : EIATTR_KPARAM_INFO
	.align		4
.L_47:
        /*0018*/ 	.byte	0x04, 0x17
        /*001a*/ 	.short	(.L_49 - .L_48)
.L_48:
        /*001c*/ 	.word	0x00000000
        /*0020*/ 	.short	0x0005
        /*0022*/ 	.short	0x0020
        /*0024*/ 	.byte	0x00, 0xf0, 0x11, 0x00


	//----- nvinfo : EIATTR_KPARAM_INFO
	.align		4
.L_49:
        /*0028*/ 	.byte	0x04, 0x17
        /*002a*/ 	.short	(.L_51 - .L_50)
.L_50:
        /*002c*/ 	.word	0x00000000
        /*0030*/ 	.short	0x0004
        /*0032*/ 	.short	0x001c
        /*0034*/ 	.byte	0x00, 0xf0, 0x11, 0x00


	//----- nvinfo : EIATTR_KPARAM_INFO
	.align		4
.L_51:
        /*0038*/ 	.byte	0x04, 0x17
        /*003a*/ 	.short	(.L_53 - .L_52)
.L_52:
        /*003c*/ 	.word	0x00000000
        /*0040*/ 	.short	0x0003
        /*0042*/ 	.short	0x0018
        /*0044*/ 	.byte	0x00, 0xf0, 0x11, 0x00


	//----- nvinfo : EIATTR_KPARAM_INFO
	.align		4
.L_53:
        /*0048*/ 	.byte	0x04, 0x17
        /*004a*/ 	.short	(.L_55 - .L_54)
.L_54:
        /*004c*/ 	.word	0x00000000
        /*0050*/ 	.short	0x0002
        /*0052*/ 	.short	0x0010
        /*0054*/ 	.byte	0x00, 0xf5, 0x21, 0x00


	//----- nvinfo : EIATTR_KPARAM_INFO
	.align		4
.L_55:
        /*0058*/ 	.byte	0x04, 0x17
        /*005a*/ 	.short	(.L_57 - .L_56)
.L_56:
        /*005c*/ 	.word	0x00000000
        /*0060*/ 	.short	0x0001
        /*0062*/ 	.short	0x0008
        /*0064*/ 	.byte	0x00, 0xf5, 0x21, 0x00


	//----- nvinfo : EIATTR_KPARAM_INFO
	.align		4
.L_57:
        /*0068*/ 	.byte	0x04, 0x17
        /*006a*/ 	.short	(.L_59 - .L_58)
.L_58:
        /*006c*/ 	.word	0x00000000
        /*0070*/ 	.short	0x0000
        /*0072*/ 	.short	0x0000
        /*0074*/ 	.byte	0x00, 0xf5, 0x21, 0x00


	//----- nvinfo : EIATTR_SPARSE_MMA_MASK
	.align		4
.L_59:
        /*0078*/ 	.byte	0x03, 0x50
        /*007a*/ 	.short	0x0000


	//----- nvinfo : EIATTR_MAXREG_COUNT
	.align		4
        /*007c*/ 	.byte	0x03, 0x1b
        /*007e*/ 	.short	0x00ff


	//----- nvinfo : EIATTR_NUM_BARRIERS
	.align		4
        /*0080*/ 	.byte	0x02, 0x4c
        /*0082*/ 	.byte	0x01
	.zero		1


	//----- nvinfo : EIATTR_MERCURY_ISA_VERSION
	.align		4
        /*0084*/ 	.byte	0x03, 0x5f
        /*0086*/ 	.short	0x0101


	//----- nvinfo : EIATTR_VRC_CTA_INIT_COUNT
	.align		4
        /*0088*/ 	.byte	0x02, 0x4a
	.zero		1
	.zero		1


	//----- nvinfo : EIATTR_EXIT_INSTR_OFFSETS
	.align		4
        /*008c*/ 	.byte	0x04, 0x1c
        /*008e*/ 	.short	(.L_61 - .L_60)


	//   ....[0]....
.L_60:
        /*0090*/ 	.word	0x000006e0


	//   ....[1]....
        /*0094*/ 	.word	0x00002af0


	//----- nvinfo : EIATTR_CRS_STACK_SIZE
	.align		4
.L_61:
        /*0098*/ 	.byte	0x04, 0x1e
        /*009a*/ 	.short	(.L_63 - .L_62)
.L_62:
        /*009c*/ 	.word	0x00000000


	//----- nvinfo : EIATTR_CBANK_PARAM_SIZE
	.align		4
.L_63:
        /*00a0*/ 	.byte	0x03, 0x19
        /*00a2*/ 	.short	0x0030


	//----- nvinfo : EIATTR_PARAM_CBANK
	.align		4
        /*00a4*/ 	.byte	0x04, 0x0a
        /*00a6*/ 	.short	(.L_65 - .L_64)
	.align		4
.L_64:
        /*00a8*/ 	.word	index@(.nv.constant0.reverse_rsi_batch_f32)
        /*00ac*/ 	.short	0x0380
        /*00ae*/ 	.short	0x0030


	//----- nvinfo : EIATTR_SW_WAR
	.align		4
.L_65:
        /*00b0*/ 	.byte	0x04, 0x36
        /*00b2*/ 	.short	(.L_67 - .L_66)
.L_66:
        /*00b4*/ 	.word	0x00000008
.L_67:


//--------------------- .nv.callgraph             --------------------------
	.section	.nv.callgraph,"",@"SHT_CUDA_CALLGRAPH"
	.align	4
	.sectionentsize	8
	.align		4
        /*0000*/ 	.word	0x00000000
	.align		4
        /*0004*/ 	.word	0xffffffff
	.align		4
        /*0008*/ 	.word	0x00000000
	.align		4
        /*000c*/ 	.word	0xfffffffe
	.align		4
        /*0010*/ 	.word	0x00000000
	.align		4
        /*0014*/ 	.word	0xfffffffd
	.align		4
        /*0018*/ 	.word	0x00000000
	.align		4
        /*001c*/ 	.word	0xfffffffc


//--------------------- .text.reverse_rsi_many_series_one_param_f32 --------------------------
	.section	.text.reverse_rsi_many_series_one_param_f32,"ax",@progbits
	.align	128
        .global         reverse_rsi_many_series_one_param_f32
        .type           reverse_rsi_many_series_one_param_f32,@function
        .size           reverse_rsi_many_series_one_param_f32,(.L_x_137 - reverse_rsi_many_series_one_param_f32)
        .other          reverse_rsi_many_series_one_param_f32,@"STO_CUDA_ENTRY STV_DEFAULT"
reverse_rsi_many_series_one_param_f32:
.text.reverse_rsi_many_series_one_param_f32:
[----:B------:R-:W-:Y:S01]  /*0000*/  LDC R1, c[0x0][0x37c] ;  /* 0x0000df00ff017b82 */ /* 0x000fe20000000800 */
[----:B------:R-:W0:Y:S07]  /*0010*/  S2R R13, SR_TID.X ;  /* 0x00000000000d7919 */ /* 0x000e2e0000002100 */
[----:B------:R-:W0:Y:S01]  /*0020*/  S2UR UR4, SR_CTAID.X ;  /* 0x00000000000479c3 */ /* 0x000e220000002500 */
[----:B------:R-:W1:Y:S07]  /*0030*/  LDCU UR5, c[0x0][0x390] ;  /* 0x00007200ff0577ac */ /* 0x000e6e0008000800 */
[----:B------:R-:W0:Y:S01]  /*0040*/  LDC R12, c[0x0][0x360] ;  /* 0x0000d800ff0c7b82 */ /* 0x000e220000000800 */
[----:B-1----:R-:W-:-:S02]  /*0050*/  IMAD.U32 R3, RZ, RZ, UR5 ;  /* 0x00000005ff037e24 */ /* 0x002fc4000f8e00ff */
[----:B0-----:R-:W-:-:S05]  /*0060*/  IMAD R12, R12, UR4, R13 ;  /* 0x000000040c0c7c24 */ /* 0x001fca000f8e020d */
[----:B------:R-:W-:-:S13]  /*0070*/  ISETP.GE.AND P0, PT, R12, R3, PT ;  /* 0x000000030c00720c */ /* 0x000fda0003f06270 */
[----:B------:R-:W-:Y:S05]  /*0080*/  @P0 EXIT ;  /* 0x000000000000094d */ /* 0x000fea0003800000 */
[----:B------:R-:W0:Y:S01]  /*0090*/  LDC.64 R6, c[0x0][0x388] ;  /* 0x0000e200ff067b82 */ /* 0x000e220000000a00 */
[----:B------:R-:W1:Y:S07]  /*00a0*/  LDCU.64 UR6, c[0x0][0x358] ;  /* 0x00006b00ff0677ac */ /* 0x000e6e0008000a00 */
[----:B------:R-:W2:Y:S08]  /*00b0*/  LDC.64 R4, c[0x0][0x398] ;  /* 0x0000e600ff047b82 */ /* 0x000eb00000000a00 */
[----:B------:R-:W3:Y:S01]  /*00c0*/  LDC R28, c[0x0][0x394] ;  /* 0x0000e500ff1c7b82 */ /* 0x000ee20000000800 */
[----:B0-----:R-:W-:-:S05]  /*00d0*/  IMAD.WIDE R6, R12, 0x4, R6 ;  /* 0x000000040c067825 */ /* 0x001fca00078e0206 */
[----:B-1----:R-:W3:Y:S01]  /*00e0*/  LDG.E.CONSTANT R9, desc[UR6][R6.64] ;  /* 0x0000000606097981 */ /* 0x002ee2000c1e9900 */
[----:B------:R-:W-:Y:S02]  /*00f0*/  SHF.R.S32.HI R13, RZ, 0x1f, R12 ;  /* 0x0000001fff0d7819 */ /* 0x000fe4000001140c */
[----:B--2---:R-:W-:-:S04]  /*0100*/  FSETP.GEU.AND P0, PT, R5, 100, PT ;  /* 0x42c800000500780b */ /* 0x004fc80003f0e000 */
[----:B------:R-:W-:-:S04]  /*0110*/  FSETP.LEU.OR P0, PT, R5, RZ, P0 ;  /* 0x000000ff0500720b */ /* 0x000fc8000070b400 */
[----:B------:R-:W-:Y:S02]  /*0120*/  ISETP.LT.OR P0, PT, R4, 0x1, P0 ;  /* 0x000000010400780c */ /* 0x000fe40000701670 */
[----:B---3--:R-:W-:-:S04]  /*0130*/  ISETP.GE.AND P1, PT, R9, R28, PT ;  /* 0x0000001c0900720c */ /* 0x008fc80003f26270 */
[----:B------:R-:W-:-:S04]  /*0140*/  ISETP.LT.OR P1, PT, R9, RZ, P1 ;  /* 0x000000ff0900720c */ /* 0x000fc80000f21670 */
[----:B------:R-:W-:-:S13]  /*0150*/  PLOP3.LUT P0, PT, P0, P1, PT, 0xf8, 0x8f ;  /* 0x00000000008f781c */ /* 0x000fda0000703f70 */
[----:B------:R-:W-:Y:S05]  /*0160*/  @!P0 BRA `(.L_x_0) ;  /* 0x0000000400948947 */ /* 0x000fea0003800000 */
[----:B------:R-:W0:Y:S01]  /*0170*/  LDCU.64 UR4, c[0x0][0x3a0] ;  /* 0x00007400ff0477ac */ /* 0x000e220008000a00 */
[----:B------:R-:W-:Y:S02]  /*0180*/  ISETP.GE.AND P0, PT, R28, 0x1, PT ;  /* 0x000000011c00780c */ /* 0x000fe40003f06270 */
[----:B0-----:R-:W-:-:S04]  /*0190*/  LEA R6, P1, R12, UR4, 0x2 ;  /* 0x000000040c067c11 */ /* 0x001fc8000f8210ff */
[----:B------:R-:W-:-:S07]  /*01a0*/  LEA.HI.X R7, R12, UR5, R13, 0x2, P1 ;  /* 0x000000050c077c11 */ /* 0x000fce00088f140d */
[----:B------:R-:W-:Y:S05]  /*01b0*/  @!P0 EXIT ;  /* 0x000000000000894d */ /* 0x000fea0003800000 */
[C---:B------:R-:W-:Y:S02]  /*01c0*/  ISETP.GE.U32.AND P0, PT, R28.reuse, 0x10, PT ;  /* 0x000000101c00780c */ /* 0x040fe40003f06070 */
[----:B------:R-:W-:-:S11]  /*01d0*/  LOP3.LUT R0, R28, 0xf, RZ, 0xc0, !PT ;  /* 0x0000000f1c007812 */ /* 0x000fd600078ec0ff */
[----:B------:R-:W-:Y:S05]  /*01e0*/  @!P0 BRA `(.L_x_1) ;  /* 0x0000000000b48947 */ /* 0x000fea0003800000 */
[----:B------:R-:W-:Y:S01]  /*01f0*/  LOP3.LUT R28, R28, 0x7ffffff0, RZ, 0xc0, !PT ;  /* 0x7ffffff01c1c7812 */ /* 0x000fe200078ec0ff */
[----:B------:R-:W-:Y:S01]  /*0200*/  IMAD.MOV.U32 R16, RZ, RZ, R6 ;  /* 0x000000ffff107224 */ /* 0x000fe200078e0006 */
[----:B------:R-:W-:Y:S01]  /*0210*/  MOV R17, R7 ;  /* 0x0000000700117202 */ /* 0x000fe20000000f00 */
[----:B------:R-:W-:Y:S01]  /*0220*/  IMAD.MOV.U32 R2, RZ, RZ, 0x7fffffff ;  /* 0x7fffffffff027424 */ /* 0x000fe200078e00ff */
[----:B------:R-:W0:Y:S01]  /*0230*/  LDCU UR4, c[0x0][0x390] ;  /* 0x00007200ff0477ac */ /* 0x000e220008000800 */
[----:B------:R-:W-:-:S07]  /*0240*/  IMAD.MOV R28, RZ, RZ, -R28 ;  /* 0x000000ffff1c7224 */ /* 0x000fce00078e0a1c */
.L_x_2:
[----:B0-----:R-:W-:Y:S01]  /*0250*/  MOV R3, UR4 ;  /* 0x0000000400037c02 */ /* 0x001fe20008000f00 */
[----:B------:R-:W-:Y:S01]  /*0260*/  IMAD.MOV.U32 R6, RZ, RZ, R16 ;  /* 0x000000ffff067224 */ /* 0x000fe200078e0010 */
[----:B------:R-:W-:Y:S01]  /*0270*/  IADD3 R28, PT, PT, R28, 0x10, RZ ;  /* 0x000000101c1c7810 */ /* 0x000fe20007ffe0ff */
[----:B------:R-:W-:-:S03]  /*0280*/  IMAD.MOV.U32 R7, RZ, RZ, R17 ;  /* 0x000000ffff077224 */ /* 0x000fc600078e0011 */
[----:B------:R-:W-:Y:S01]  /*0290*/  ISETP.NE.AND P0, PT, R28, RZ, PT ;  /* 0x000000ff1c00720c */ /* 0x000fe20003f05270 */
[C---:B------:R-:W-:Y:S01]  /*02a0*/  IMAD.WIDE R4, R3.reuse, 0x4, R6 ;  /* 0x0000000403047825 */ /* 0x040fe200078e0206 */
[----:B------:R-:W-:Y:S04]  /*02b0*/  STG.E desc[UR6][R6.64], R2 ;  /* 0x0000000206007986 */ /* 0x000fe8000c101906 */
[----:B------:R0:W-:Y:S01]  /*02c0*/  STG.E desc[UR6][R4.64], R2 ;  /* 0x0000000204007986 */ /* 0x0001e2000c101906 */
[----:B------:R-:W-:-:S05]  /*02d0*/  IMAD.WIDE R10, R3, 0x4, R4 ;  /* 0x00000004030a7825 */ /* 0x000fca00078e0204 */
[----:B------:R1:W-:Y:S01]  /*02e0*/  STG.E desc[UR6][R10.64], R2 ;  /* 0x000000020a007986 */ /* 0x0003e2000c101906 */
[----:B------:R-:W-:-:S05]  /*02f0*/  IMAD.WIDE R24, R3, 0x4, R10 ;  /* 0x0000000403187825 */ /* 0x000fca00078e020a */
[----:B------:R-:W-:Y:S01]  /*0300*/  STG.E desc[UR6][R24.64], R2 ;  /* 0x0000000218007986 */ /* 0x000fe2000c101906 */
[----:B------:R-:W-:-:S05]  /*0310*/  IMAD.WIDE R22, R3, 0x4, R24 ;  /* 0x0000000403167825 */ /* 0x000fca00078e0218 */
[----:B------:R-:W-:Y:S01]  /*0320*/  STG.E desc[UR6][R22.64], R2 ;  /* 0x0000000216007986 */ /* 0x000fe2000c101906 */
[----:B------:R-:W-:-:S05]  /*0330*/  IMAD.WIDE R20, R3, 0x4, R22 ;  /* 0x0000000403147825 */ /* 0x000fca00078e0216 */
[----:B------:R2:W-:Y:S01]  /*0340*/  STG.E desc[UR6][R20.64], R2 ;  /* 0x0000000214007986 */ /* 0x0005e2000c101906 */
[----:B------:R-:W-:-:S05]  /*0350*/  IMAD.WIDE R8, R3, 0x4, R20 ;  /* 0x0000000403087825 */ /* 0x000fca00078e0214 */
[----:B------:R3:W-:Y:S01]  /*0360*/  STG.E desc[UR6][R8.64], R2 ;  /* 0x0000000208007986 */ /* 0x0007e2000c101906 */
[----:B------:R-:W-:-:S05]  /*0370*/  IMAD.WIDE R18, R3, 0x4, R8 ;  /* 0x0000000403127825 */ /* 0x000fca00078e0208 */
[----:B------:R-:W-:Y:S01]  /*0380*/  STG.E desc[UR6][R18.64], R2 ;  /* 0x0000000212007986 */ /* 0x000fe2000c101906 */
[----:B------:R-:W-:-:S05]  /*0390*/  IMAD.WIDE R16, R3, 0x4, R18 ;  /* 0x0000000403107825 */ /* 0x000fca00078e0212 */
[----:B------:R4:W-:Y:S01]  /*03a0*/  STG.E desc[UR6][R16.64], R2 ;  /* 0x0000000210007986 */ /* 0x0009e2000c101906 */
[----:B------:R-:W-:-:S05]  /*03b0*/  IMAD.WIDE R14, R3, 0x4, R16 ;  /* 0x00000004030e7825 */ /* 0x000fca00078e0210 */
[----:B------:R1:W-:Y:S01]  /*03c0*/  STG.E desc[UR6][R14.64], R2 ;  /* 0x000000020e007986 */ /* 0x0003e2000c101906 */
[----:B------:R-:W-:-:S05]  /*03d0*/  IMAD.WIDE R12, R3, 0x4, R14 ;  /* 0x00000004030c7825 */ /* 0x000fca00078e020e */
[----:B------:R2:W-:Y:S01]  /*03e0*/  STG.E desc[UR6][R12.64], R2 ;  /* 0x000000020c007986 */ /* 0x0005e2000c101906 */
[----:B0-----:R-:W-:-:S05]  /*03f0*/  IMAD.WIDE R4, R3, 0x4, R12 ;  /* 0x0000000403047825 */ /* 0x001fca00078e020c */
[----:B------:R0:W-:Y:S01]  /*0400*/  STG.E desc[UR6][R4.64], R2 ;  /* 0x0000000204007986 */ /* 0x0001e2000c101906 */
[----:B-1----:R-:W-:-:S05]  /*0410*/  IMAD.WIDE R10, R3, 0x4, R4 ;  /* 0x00000004030a7825 */ /* 0x002fca00078e0204 */
[----:B------:R0:W-:Y:S01]  /*0420*/  STG.E desc[UR6][R10.64], R2 ;  /* 0x000000020a007986 */ /* 0x0001e2000c101906 */
[----:B------:R-:W-:-:S05]  /*0430*/  IMAD.WIDE R26, R3, 0x4, R10 ;  /* 0x00000004031a7825 */ /* 0x000fca00078e020a */
[----:B------:R0:W-:Y:S01]  /*0440*/  STG.E desc[UR6][R26.64], R2 ;  /* 0x000000021a007986 */ /* 0x0001e2000c101906 */
[----:B--2---:R-:W-:-:S05]  /*0450*/  IMAD.WIDE R20, R3, 0x4, R26 ;  /* 0x0000000403147825 */ /* 0x004fca00078e021a */
[----:B------:R0:W-:Y:S01]  /*0460*/  STG.E desc[UR6][R20.64], R2 ;  /* 0x0000000214007986 */ /* 0x0001e2000c101906 */
[----:B---3--:R-:W-:-:S05]  /*0470*/  IMAD.WIDE R8, R3, 0x4, R20 ;  /* 0x0000000403087825 */ /* 0x008fca00078e0214 */
[----:B------:R0:W-:Y:S01]  /*0480*/  STG.E desc[UR6][R8.64], R2 ;  /* 0x0000000208007986 */ /* 0x0001e2000c101906 */
[----:B----4-:R-:W-:Y:S01]  /*0490*/  IMAD.WIDE R16, R3, 0x4, R8 ;  /* 0x0000000403107825 */ /* 0x010fe200078e0208 */
[----:B------:R-:W-:Y:S06]  /*04a0*/  @P0 BRA `(.L_x_2) ;  /* 0xfffffffc00680947 */ /* 0x000fec000383ffff */
[----:B------:R-:W-:-:S07]  /*04b0*/  IMAD.WIDE R6, R3, 0x40, R6 ;  /* 0x0000004003067825 */ /* 0x000fce00078e0206 */
.L_x_1:
[----:B------:R-:W-:-:S13]  /*04c0*/  ISETP.NE.AND P0, PT, R0, RZ, PT ;  /* 0x000000ff0000720c */ /* 0x000fda0003f05270 */
[----:B------:R-:W-:Y:S05]  /*04d0*/  @!P0 EXIT ;  /* 0x000000000000894d */ /* 0x000fea0003800000 */
[----:B------:R-:W1:Y:S01]  /*04e0*/  LDCU UR4, c[0x0][0x394] ;  /* 0x00007280ff0477ac */ /* 0x000e620008000800 */
[----:B------:R-:W-:Y:S01]  /*04f0*/  ISETP.GE.U32.AND P0, PT, R0, 0x8, PT ;  /* 0x000000080000780c */ /* 0x000fe20003f06070 */
[----:B-1----:R-:W-:-:S06]  /*0500*/  ULOP3.LUT UR5, UR4, 0x7, URZ, 0xc0, !UPT ;  /* 0x0000000704057892 */ /* 0x002fcc000f8ec0ff */
[----:B------:R-:W-:-:S06]  /*0510*/  ISETP.NE.AND P1, PT, RZ, UR5, PT ;  /* 0x00000005ff007c0c */ /* 0x000fcc000bf25270 */
[----:B------:R-:W-:Y:S07]  /*0520*/  @!P0 BRA `(.L_x_3) ;  /* 0x0000000000448947 */ /* 0x000fee0003800000 */
[----:B0-----:R-:W-:-:S04]  /*0530*/  IMAD.WIDE R4, R3, 0x4, R6 ;  /* 0x0000000403047825 */ /* 0x001fc800078e0206 */
[----:B------:R-:W-:Y:S02]  /*0540*/  IMAD.MOV.U32 R21, RZ, RZ, 0x7fffffff ;  /* 0x7fffffffff157424 */ /* 0x000fe400078e00ff */
[----:B------:R-:W-:-:S03]  /*0550*/  IMAD.WIDE R8, R3, 0x4, R4 ;  /* 0x0000000403087825 */ /* 0x000fc600078e0204 */
[----:B------:R0:W-:Y:S01]  /*0560*/  STG.E desc[UR6][R6.64], R21 ;  /* 0x0000001506007986 */ /* 0x0001e2000c101906 */
[----:B------:R-:W-:-:S03]  /*0570*/  IMAD.WIDE R10, R3, 0x4, R8 ;  /* 0x00000004030a7825 */ /* 0x000fc600078e0208 */
[----:B------:R1:W-:Y:S04]  /*0580*/  STG.E desc[UR6][R4.64], R21 ;  /* 0x0000001504007986 */ /* 0x0003e8000c101906 */
[----:B------:R1:W-:Y:S01]  /*0590*/  STG.E desc[UR6][R8.64], R21 ;  /* 0x0000001508007986 */ /* 0x0003e2000c101906 */
[----:B------:R-:W-:-:S03]  /*05a0*/  IMAD.WIDE R12, R3, 0x4, R10 ;  /* 0x00000004030c7825 */ /* 0x000fc600078e020a */
[----:B------:R1:W-:Y:S01]  /*05b0*/  STG.E desc[UR6][R10.64], R21 ;  /* 0x000000150a007986 */ /* 0x0003e2000c101906 */
[----:B------:R-:W-:-:S03]  /*05c0*/  IMAD.WIDE R14, R3, 0x4, R12 ;  /* 0x00000004030e7825 */ /* 0x000fc600078e020c */
[----:B------:R1:W-:Y:S04]  /*05d0*/  STG.E desc[UR6][R12.64], R21 ;  /* 0x000000150c007986 */ /* 0x0003e8000c101906 */
[----:B------:R1:W-:Y:S01]  /*05e0*/  STG.E desc[UR6][R14.64], R21 ;  /* 0x000000150e007986 */ /* 0x0003e2000c101906 */
[----:B------:R-:W-:-:S05]  /*05f0*/  IMAD.WIDE R16, R3, 0x4, R14 ;  /* 0x0000000403107825 */ /* 0x000fca00078e020e */
[----:B------:R1:W-:Y:S01]  /*0600*/  STG.E desc[UR6][R16.64], R21 ;  /* 0x0000001510007986 */ /* 0x0003e2000c101906 */
[----:B------:R-:W-:-:S05]  /*0610*/  IMAD.WIDE R18, R3, 0x4, R16 ;  /* 0x0000000403127825 */ /* 0x000fca00078e0210 */
[----:B------:R1:W-:Y:S01]  /*0620*/  STG.E desc[UR6][R18.64], R21 ;  /* 0x0000001512007986 */ /* 0x0003e2000c101906 */
[----:B0-----:R-:W-:-:S07]  /*0630*/  IMAD.WIDE R6, R3, 0x4, R18 ;  /* 0x0000000403067825 */ /* 0x001fce00078e0212 */
.L_x_3:
[----:B------:R-:W-:Y:S05]  /*0640*/  @!P1 EXIT ;  /* 0x000000000000994d */ /* 0x000fea0003800000 */
[----:B------:R-:W-:Y:S02]  /*0650*/  UISETP.GE.U32.AND UP0, UPT, UR5, 0x4, UPT ;  /* 0x000000040500788c */ /* 0x000fe4000bf06070 */
[----:B------:R-:W-:-:S06]  /*0660*/  ULOP3.LUT UR4, UR4, 0x3, URZ, 0xc0, !UPT ;  /* 0x0000000304047892 */ /* 0x000fcc000f8ec0ff */
[----:B------:R-:W-:Y:S01]  /*0670*/  ISETP.NE.AND P0, PT, RZ, UR4, PT ;  /* 0x00000004ff007c0c */ /* 0x000fe2000bf05270 */
[----:B------:R-:W-:-:S12]  /*0680*/  BRA.U !UP0, `(.L_x_4) ;  /* 0x0000000108247547 */ /* 0x000fd8000b800000 */
[----:B01----:R-:W-:-:S04]  /*0690*/  IMAD.WIDE R4, R3, 0x4, R6 ;  /* 0x0000000403047825 */ /* 0x003fc800078e0206 */
[----:B------:R-:W-:Y:S02]  /*06a0*/  IMAD.MOV.U32 R13, RZ, RZ, 0x7fffffff ;  /* 0x7fffffffff0d7424 */ /* 0x000fe400078e00ff */
[----:B------:R-:W-:-:S03]  /*06b0*/  IMAD.WIDE R8, R3, 0x4, R4 ;  /* 0x0000000403087825 */ /* 0x000fc600078e0204 */
[----:B------:R0:W-:Y:S01]  /*06c0*/  STG.E desc[UR6][R6.64], R13 ;  /* 0x0000000d06007986 */ /* 0x0001e2000c101906 */
[----:B------:R-:W-:-:S03]  /*06d0*/  IMAD.WIDE R10, R3, 0x4, R8 ;  /* 0x00000004030a7825 */ /* 0x000fc600078e0208 */
[----:B------:R2:W-:Y:S04]  /*06e0*/  STG.E desc[UR6][R4.64], R13 ;  /* 0x0000000d04007986 */ /* 0x0005e8000c101906 */
[----:B------:R2:W-:Y:S04]  /*06f0*/  STG.E desc[UR6][R8.64], R13 ;  /* 0x0000000d08007986 */ /* 0x0005e8000c101906 */
[----:B------:R2:W-:Y:S01]  /*0700*/  STG.E desc[UR6][R10.64], R13 ;  /* 0x0000000d0a007986 */ /* 0x0005e2000c101906 */
[----:B0-----:R-:W-:-:S07]  /*0710*/  IMAD.WIDE R6, R3, 0x4, R10 ;  /* 0x0000000403067825 */ /* 0x001fce00078e020a */
.L_x_4:
[----:B------:R-:W-:Y:S05]  /*0720*/  @!P0 EXIT ;  /* 0x000000000000894d */ /* 0x000fea0003800000 */
[----:B012---:R-:W0:Y:S01]  /*0730*/  LDC R5, c[0x0][0x390] ;  /* 0x0000e400ff057b82 */ /* 0x007e220000000800 */
[----:B------:R-:W-:Y:S01]  /*0740*/  MOV R3, 0x7fffffff ;  /* 0x7fffffff00037802 */ /* 0x000fe20000000f00 */
[----:B------:R-:W-:-:S12]  /*0750*/  UIADD3 UR4, UPT, UPT, -UR4, URZ, URZ ;  /* 0x000000ff04047290 */ /* 0x000fd8000fffe1ff */
.L_x_5:
[----:B------:R-:W-:Y:S01]  /*0760*/  UIADD3 UR4, UPT, UPT, UR4, 0x1, URZ ;  /* 0x0000000104047890 */ /* 0x000fe2000fffe0ff */
[----:B------:R1:W-:Y:S05]  /*0770*/  STG.E desc[UR6][R6.64], R3 ;  /* 0x0000000306007986 */ /* 0x0003ea000c101906 */
[----:B------:R-:W-:-:S13]  /*0780*/  ISETP.NE.AND P0, PT, RZ, UR4, PT ;  /* 0x00000004ff007c0c */ /* 0x000fda000bf05270 */
[----:B-1----:R-:W-:Y:S05]  /*0790*/  @!P0 EXIT ;  /* 0x000000000000894d */ /* 0x002fea0003800000 */
[----:B0-----:R-:W-:Y:S01]  /*07a0*/  IMAD.WIDE R6, R5, 0x4, R6 ;  /* 0x0000000405067825 */ /* 0x001fe200078e0206 */
[----:B------:R-:W-:Y:S06]  /*07b0*/  BRA `(.L_x_5) ;  /* 0xfffffffc00e87947 */ /* 0x000fec000383ffff */
.L_x_0:
[----:B------:R-:W-:Y:S02]  /*07c0*/  IMAD.SHL.U32 R0, R4, 0x2, RZ ;  /* 0x0000000204007824 */ /* 0x000fe400078e00ff */
[----:B------:R-:W-:-:S05]  /*07d0*/  IMAD.IADD R7, R28, 0x1, -R9 ;  /* 0x000000011c077824 */ /* 0x000fca00078e0a09 */
[----:B------:R-:W-:-:S13]  /*07e0*/  ISETP.GE.AND P0, PT, R7, R0, PT ;  /* 0x000000000700720c */ /* 0x000fda0003f06270 */
[----:B------:R-:W-:Y:S05]  /*07f0*/  @P0 BRA `(.L_x_6) ;  /* 0x0000000400940947 */ /* 0x000fea0003800000 */
        /* <DEDUP_REMOVED lines=12> */
[----:B------:R-:W-:Y:S01]  /*08c0*/  IADD3 R28, PT, PT, -R28, RZ, RZ ;  /* 0x000000ff1c1c7210 */ /* 0x000fe20007ffe1ff */
[----:B------:R-:W0:Y:S01]  /*08d0*/  LDCU UR4, c[0x0][0x390] ;  /* 0x00007200ff0477ac */ /* 0x000e220008000800 */
[----:B------:R-:W-:-:S05]  /*08e0*/  NOP ;  /* 0x0000000000007918 */ /* 0x000fca0000000000 */
.L_x_8:
[----:B------:R-:W-:Y:S01]  /*08f0*/  MOV R7, R17 ;  /* 0x0000001100077202 */ /* 0x000fe20000000f00 */
[----:B0-----:R-:W-:Y:S02]  /*0900*/  IMAD.U32 R3, RZ, RZ, UR4 ;  /* 0x00000004ff037e24 */ /* 0x001fe4000f8e00ff */
[----:B------:R-:W-:Y:S02]  /*0910*/  IMAD.MOV.U32 R6, RZ, RZ, R16 ;  /* 0x000000ffff067224 */ /* 0x000fe400078e0010 */
[----:B------:R-:W-:Y:S02]  /*0920*/  VIADD R28, R28, 0x10 ;  /* 0x000000101c1c7836 */ /* 0x000fe40000000000 */
[----:B------:R-:W-:Y:S01]  /*0930*/  IMAD.WIDE R4, R3, 0x4, R6 ;  /* 0x0000000403047825 */ /* 0x000fe200078e0206 */
[----:B------:R-:W-:Y:S02]  /*0940*/  STG.E desc[UR6][R6.64], R2 ;  /* 0x0000000206007986 */ /* 0x000fe4000c101906 */
[----:B------:R-:W-:-:S02]  /*0950*/  ISETP.NE.AND P0, PT, R28, RZ, PT ;  /* 0x000000ff1c00720c */ /* 0x000fc40003f05270 */
        /* <DEDUP_REMOVED lines=32> */
.L_x_7:
        /* <DEDUP_REMOVED lines=24> */
.L_x_9:
[----:B------:R-:W-:Y:S05]  /*0ce0*/  @!P1 EXIT ;  /* 0x000000000000994d */ /* 0x000fea0003800000 */
[----:B------:R-:W-:Y:S02]  /*0cf0*/  UISETP.GE.U32.AND UP0, UPT, UR5, 0x4, UPT ;  /* 0x000000040500788c */ /* 0x000fe4000bf06070 */
[----:B------:R-:W-:-:S06]  /*0d00*/  ULOP3.LUT UR4, UR4, 0x3, URZ, 0xc0, !UPT ;  /* 0x0000000304047892 */ /* 0x000fcc000f8ec0ff */
[----:B------:R-:W-:Y:S01]  /*0d10*/  ISETP.NE.AND P0, PT, RZ, UR4, PT ;  /* 0x00000004ff007c0c */ /* 0x000fe2000bf05270 */
[----:B------:R-:W-:-:S12]  /*0d20*/  BRA.U !UP0, `(.L_x_10) ;  /* 0x0000000108247547 */ /* 0x000fd8000b800000 */
[----:B01----:R-:W-:Y:S01]  /*0d30*/  IMAD.WIDE R4, R3, 0x4, R6 ;  /* 0x0000000403047825 */ /* 0x003fe200078e0206 */
[----:B------:R-:W-:-:S03]  /*0d40*/  MOV R13, 0x7fffffff ;  /* 0x7fffffff000d7802 */ /* 0x000fc60000000f00 */
[C---:B------:R-:W-:Y:S02]  /*0d50*/  IMAD.WIDE R8, R3.reuse, 0x4, R4 ;  /* 0x0000000403087825 */ /* 0x040fe400078e0204 */
[----:B------:R0:W-:Y:S04]  /*0d60*/  STG.E desc[UR6][R6.64], R13 ;  /* 0x0000000d06007986 */ /* 0x0001e8000c101906 */
[----:B------:R2:W-:Y:S01]  /*0d70*/  STG.E desc[UR6][R4.64], R13 ;  /* 0x0000000d04007986 */ /* 0x0005e2000c101906 */
[----:B------:R-:W-:-:S03]  /*0d80*/  IMAD.WIDE R10, R3, 0x4, R8 ;  /* 0x00000004030a7825 */ /* 0x000fc600078e0208 */
[----:B------:R2:W-:Y:S04]  /*0d90*/  STG.E desc[UR6][R8.64], R13 ;  /* 0x0000000d08007986 */ /* 0x0005e8000c101906 */
[----:B------:R2:W-:Y:S01]  /*0da0*/  STG.E desc[UR6][R10.64], R13 ;  /* 0x0000000d0a007986 */ /* 0x0005e2000c101906 */
[----:B0-----:R-:W-:-:S07]  /*0db0*/  IMAD.WIDE R6, R3, 0x4, R10 ;  /* 0x0000000403067825 */ /* 0x001fce00078e020a */
.L_x_10:
[----:B------:R-:W-:Y:S05]  /*0dc0*/  @!P0 EXIT ;  /* 0x000000000000894d */ /* 0x000fea0003800000 */
[----:B012---:R-:W-:Y:S01]  /*0dd0*/  IMAD.MOV.U32 R5, RZ, RZ, 0x7fffffff ;  /* 0x7fffffffff057424 */ /* 0x007fe200078e00ff */
[----:B------:R-:W-:-:S12]  /*0de0*/  UIADD3 UR4, UPT, UPT, -UR4, URZ, URZ ;  /* 0x000000ff04047290 */ /* 0x000fd8000fffe1ff */
.L_x_11:
[----:B------:R-:W-:Y:S01]  /*0df0*/  UIADD3 UR4, UPT, UPT, UR4, 0x1, URZ ;  /* 0x0000000104047890 */ /* 0x000fe2000fffe0ff */
[----:B------:R0:W-:Y:S03]  /*0e00*/  STG.E desc[UR6][R6.64], R5 ;  /* 0x0000000506007986 */ /* 0x0001e6000c101906 */
[----:B------:R-:W-:Y:S01]  /*0e10*/  UISETP.NE.AND UP0, UPT, UR4, URZ, UPT ;  /* 0x000000ff0400728c */ /* 0x000fe2000bf05270 */
[----:B0-----:R-:W-:-:S08]  /*0e20*/  IMAD.WIDE R6, R3, 0x4, R6 ;  /* 0x0000000403067825 */ /* 0x001fd000078e0206 */
[----:B------:R-:W-:Y:S05]  /*0e30*/  BRA.U UP0, `(.L_x_11) ;  /* 0xfffffffd00ec7547 */ /* 0x000fea000b83ffff */
[----:B------:R-:W-:Y:S05]  /*0e40*/  EXIT ;  /* 0x000000000000794d */ /* 0x000fea0003800000 */
.L_x_6:
[----:B------:R-:W0:Y:S01]  /*0e50*/  LDCU.64 UR4, c[0x0][0x3a0] ;  /* 0x00007400ff0477ac */ /* 0x000e220008000a00 */
[----:B------:R-:W-:Y:S01]  /*0e60*/  IADD3 R18, PT, PT, R9, -0x1, R0 ;  /* 0xffffffff09127810 */ /* 0x000fe20007ffe000 */
[----:B------:R-:W-:Y:S03]  /*0e70*/  BSSY.RECONVERGENT B0, `(.L_x_12) ;  /* 0x000006a000007945 */ /* 0x000fe60003800200 */
[C---:B------:R-:W-:Y:S01]  /*0e80*/  ISETP.GE.U32.AND P0, PT, R18.reuse, 0x2, PT ;  /* 0x000000021200780c */ /* 0x040fe20003f06070 */
[----:B------:R-:W-:Y:S01]  /*0e90*/  VIADD R0, R18, 0xffffffff ;  /* 0xffffffff12007836 */ /* 0x000fe20000000000 */
[----:B0-----:R-:W-:-:S04]  /*0ea0*/  LEA R26, P1, R12, UR4, 0x2 ;  /* 0x000000040c1a7c11 */ /* 0x001fc8000f8210ff */
[----:B------:R-:W-:-:S07]  /*0eb0*/  LEA.HI.X R27, R12, UR5, R13, 0x2, P1 ;  /* 0x000000050c1b7c11 */ /* 0x000fce00088f140d */
[----:B------:R-:W-:Y:S05]  /*0ec0*/  @!P0 BRA `(.L_x_13) ;  /* 0x0000000400908947 */ /* 0x000fea0003800000 */
[----:B------:R-:W-:Y:S01]  /*0ed0*/  IADD3 R2, PT, PT, R18, -0x2, RZ ;  /* 0xfffffffe12027810 */ /* 0x000fe20007ffe0ff */
[----:B------:R-:W-:Y:S01]  /*0ee0*/  BSSY.RECONVERGENT B1, `(.L_x_14) ;  /* 0x0000031000017945 */ /* 0x000fe20003800200 */
[----:B------:R-:W-:Y:S02]  /*0ef0*/  IMAD.MOV.U32 R6, RZ, RZ, R26 ;  /* 0x000000ffff067224 */ /* 0x000fe400078e001a */
[----:B------:R-:W-:Y:S01]  /*0f00*/  ISETP.GE.U32.AND P0, PT, R2, 0xf, PT ;  /* 0x0000000f0200780c */ /* 0x000fe20003f06070 */
[----:B------:R-:W-:Y:S01]  /*0f10*/  IMAD.MOV.U32 R7, RZ, RZ, R27 ;  /* 0x000000ffff077224 */ /* 0x000fe200078e001b */
[----:B------:R-:W-:-:S11]  /*0f20*/  LOP3.LUT R2, R0, 0xf, RZ, 0xc0, !PT ;  /* 0x0000000f00027812 */ /* 0x000fd600078ec0ff */
[----:B------:R-:W-:Y:S05]  /*0f30*/  @!P0 BRA `(.L_x_15) ;  /* 0x0000000000ac8947 */ /* 0x000fea0003800000 */
[----:B------:R-:W-:Y:S01]  /*0f40*/  LOP3.LUT R8, R0, 0xfffffff0, RZ, 0xc0, !PT ;  /* 0xfffffff000087812 */ /* 0x000fe200078ec0ff */
[----:B------:R-:W-:Y:S03]  /*0f50*/  BSSY.RECONVERGENT B2, `(.L_x_16) ;  /* 0x0000028000027945 */ /* 0x000fe60003800200 */
[----:B------:R-:W-:-:S07]  /*0f60*/  IADD3 R8, PT, PT, -R8, RZ, RZ ;  /* 0x000000ff08087210 */ /* 0x000fce0007ffe1ff */
.L_x_17:
[----:B------:R-:W-:Y:S01]  /*0f70*/  IMAD.MOV.U32 R6, RZ, RZ, R26 ;  /* 0x000000ffff067224 */ /* 0x000fe200078e001a */
[----:B----4-:R-:W-:Y:S01]  /*0f80*/  MOV R19, 0x7fffffff ;  /* 0x7fffffff00137802 */ /* 0x010fe20000000f00 */
[----:B------:R-:W-:Y:S02]  /*0f90*/  IMAD.MOV.U32 R7, RZ, RZ, R27 ;  /* 0x000000ffff077224 */ /* 0x000fe400078e001b */
[----:B------:R-:W-:Y:S02]  /*0fa0*/  VIADD R8, R8, 0x10 ;  /* 0x0000001008087836 */ /* 0x000fe40000000000 */
[C---:B------:R-:W-:Y:S01]  /*0fb0*/  IMAD.WIDE R10, R3.reuse, 0x4, R6 ;  /* 0x00000004030a7825 */ /* 0x040fe200078e0206 */
[----:B------:R-:W-:Y:S02]  /*0fc0*/  STG.E desc[UR6][R6.64], R19 ;  /* 0x0000001306007986 */ /* 0x000fe4000c101906 */
[----:B------:R-:W-:Y:S02]  /*0fd0*/  ISETP.NE.AND P0, PT, R8, RZ, PT ;  /* 0x000000ff0800720c */ /* 0x000fe40003f05270 */
        /* <DEDUP_REMOVED lines=11> */
[----:B------:R-:W-:-:S05]  /*1090*/  IMAD.WIDE R26, R3, 0x4, R22 ;  /* 0x00000004031a7825 */ /* 0x000fca00078e0216 */
[----:B------:R-:W-:Y:S01]  /*10a0*/  STG.E desc[UR6][R26.64], R19 ;  /* 0x000000131a007986 */ /* 0x000fe2000c101906 */
[----:B0-----:R-:W-:-:S05]  /*10b0*/  IMAD.WIDE R10, R3, 0x4, R26 ;  /* 0x00000004030a7825 */ /* 0x001fca00078e021a */
[----:B------:R0:W-:Y:S01]  /*10c0*/  STG.E desc[UR6][R10.64], R19 ;  /* 0x000000130a007986 */ /* 0x0001e2000c101906 */
[----:B------:R-:W-:-:S05]  /*10d0*/  IMAD.WIDE R14, R3, 0x4, R10 ;  /* 0x00000004030e7825 */ /* 0x000fca00078e020a */
[----:B------:R4:W-:Y:S01]  /*10e0*/  STG.E desc[UR6][R14.64], R19 ;  /* 0x000000130e007986 */ /* 0x0009e2000c101906 */
[----:B-1----:R-:W-:-:S05]  /*10f0*/  IMAD.WIDE R16, R3, 0x4, R14 ;  /* 0x0000000403107825 */ /* 0x002fca00078e020e */
[----:B------:R4:W-:Y:S01]  /*1100*/  STG.E desc[UR6][R16.64], R19 ;  /* 0x0000001310007986 */ /* 0x0009e2000c101906 */
[----:B--2---:R-:W-:-:S05]  /*1110*/  IMAD.WIDE R20, R3, 0x4, R16 ;  /* 0x0000000403147825 */ /* 0x004fca00078e0210 */
[----:B------:R4:W-:Y:S01]  /*1120*/  STG.E desc[UR6][R20.64], R19 ;  /* 0x0000001314007986 */ /* 0x0009e2000c101906 */
[----:B---3--:R-:W-:-:S05]  /*1130*/  IMAD.WIDE R22, R3, 0x4, R20 ;  /* 0x0000000403167825 */ /* 0x008fca00078e0214 */
[----:B------:R4:W-:Y:S01]  /*1140*/  STG.E desc[UR6][R22.64], R19 ;  /* 0x0000001316007986 */ /* 0x0009e2000c101906 */
[----:B------:R-:W-:-:S05]  /*1150*/  IMAD.WIDE R24, R3, 0x4, R22 ;  /* 0x0000000403187825 */ /* 0x000fca00078e0216 */
[----:B------:R4:W-:Y:S01]  /*1160*/  STG.E desc[UR6][R24.64], R19 ;  /* 0x0000001318007986 */ /* 0x0009e2000c101906 */
[----:B------:R-:W-:-:S05]  /*1170*/  IMAD.WIDE R28, R3, 0x4, R24 ;  /* 0x00000004031c7825 */ /* 0x000fca00078e0218 */
[----:B------:R4:W-:Y:S01]  /*1180*/  STG.E desc[UR6][R28.64], R19 ;  /* 0x000000131c007986 */ /* 0x0009e2000c101906 */
[----:B0-----:R-:W-:-:S05]  /*1190*/  IMAD.WIDE R10, R3, 0x4, R28 ;  /* 0x00000004030a7825 */ /* 0x001fca00078e021c */
[----:B------:R4:W-:Y:S01]  /*11a0*/  STG.E desc[UR6][R10.64], R19 ;  /* 0x000000130a007986 */ /* 0x0009e2000c101906 */
[----:B------:R-:W-:Y:S01]  /*11b0*/  IMAD.WIDE R26, R3, 0x4, R10 ;  /* 0x00000004031a7825 */ /* 0x000fe200078e020a */
[----:B------:R-:W-:Y:S06]  /*11c0*/  @P0 BRA `(.L_x_17) ;  /* 0xfffffffc00680947 */ /* 0x000fec000383ffff */
[----:B------:R-:W-:Y:S05]  /*11d0*/  BSYNC.RECONVERGENT B2 ;  /* 0x0000000000027941 */ /* 0x000fea0003800200 */
.L_x_16:
[----:B------:R-:W-:-:S07]  /*11e0*/  IMAD.WIDE R6, R3, 0x40, R6 ;  /* 0x0000004003067825 */ /* 0x000fce00078e0206 */
.L_x_15:
[----:B------:R-:W-:Y:S05]  /*11f0*/  BSYNC.RECONVERGENT B1 ;  /* 0x0000000000017941 */ /* 0x000fea0003800200 */
.L_x_14:
[----:B------:R-:W-:-:S13]  /*1200*/  ISETP.NE.AND P0, PT, R2, RZ, PT ;  /* 0x000000ff0200720c */ /* 0x000fda0003f05270 */
[----:B------:R-:W-:Y:S05]  /*1210*/  @!P0 BRA `(.L_x_13) ;  /* 0x0000000000bc8947 */ /* 0x000fea0003800000 */
[----:B------:R-:W-:Y:S01]  /*1220*/  ISETP.GE.U32.AND P0, PT, R2, 0x8, PT ;  /* 0x000000080200780c */ /* 0x000fe20003f06070 */
[----:B------:R-:W-:Y:S01]  /*1230*/  BSSY.RECONVERGENT B1, `(.L_x_18) ;  /* 0x0000015000017945 */ /* 0x000fe20003800200 */
[----:B------:R-:W-:-:S04]  /*1240*/  LOP3.LUT R8, R0, 0x7, RZ, 0xc0, !PT ;  /* 0x0000000700087812 */ /* 0x000fc800078ec0ff */
[----:B------:R-:W-:-:S07]  /*1250*/  ISETP.NE.AND P1, PT, R8, RZ, PT ;  /* 0x000000ff0800720c */ /* 0x000fce0003f25270 */
[----:B------:R-:W-:Y:S06]  /*1260*/  @!P0 BRA `(.L_x_19) ;  /* 0x0000000000448947 */ /* 0x000fec0003800000 */
[----:B----4-:R-:W-:-:S04]  /*1270*/  IMAD.WIDE R22, R3, 0x4, R6 ;  /* 0x0000000403167825 */ /* 0x010fc800078e0206 */
        /* <DEDUP_REMOVED lines=16> */
.L_x_19:
[----:B------:R-:W-:Y:S05]  /*1380*/  BSYNC.RECONVERGENT B1 ;  /* 0x0000000000017941 */ /* 0x000fea0003800200 */
.L_x_18:
[----:B------:R-:W-:Y:S05]  /*1390*/  @!P1 BRA `(.L_x_13) ;  /* 0x00000000005c9947 */ /* 0x000fea0003800000 */
[----:B------:R-:W-:Y:S01]  /*13a0*/  ISETP.GE.U32.AND P0, PT, R8, 0x4, PT ;  /* 0x000000040800780c */ /* 0x000fe20003f06070 */
[----:B------:R-:W-:Y:S01]  /*13b0*/  BSSY.RECONVERGENT B1, `(.L_x_20) ;  /* 0x000000d000017945 */ /* 0x000fe20003800200 */
[----:B------:R-:W-:-:S04]  /*13c0*/  LOP3.LUT R0, R0, 0x3, RZ, 0xc0, !PT ;  /* 0x0000000300007812 */ /* 0x000fc800078ec0ff */
[----:B------:R-:W-:-:S07]  /*13d0*/  ISETP.NE.AND P1, PT, R0, RZ, PT ;  /* 0x000000ff0000720c */ /* 0x000fce0003f25270 */
[----:B------:R-:W-:Y:S06]  /*13e0*/  @!P0 BRA `(.L_x_21) ;  /* 0x0000000000248947 */ /* 0x000fec0003800000 */
[----:B-1--4-:R-:W-:Y:S01]  /*13f0*/  IMAD.WIDE R10, R3, 0x4, R6 ;  /* 0x00000004030a7825 */ /* 0x012fe200078e0206 */
        /* <DEDUP_REMOVED lines=8> */
.L_x_21:
[----:B------:R-:W-:Y:S05]  /*1480*/  BSYNC.RECONVERGENT B1 ;  /* 0x0000000000017941 */ /* 0x000fea0003800200 */
.L_x_20:
[----:B------:R-:W-:Y:S05]  /*1490*/  @!P1 BRA `(.L_x_13) ;  /* 0x00000000001c9947 */ /* 0x000fea0003800000 */
[----:B------:R-:W-:Y:S01]  /*14a0*/  IMAD.MOV R0, RZ, RZ, -R0 ;  /* 0x000000ffff007224 */ /* 0x000fe200078e0a00 */
[----:B-12-4-:R-:W-:-:S07]  /*14b0*/  MOV R11, 0x7fffffff ;  /* 0x7fffffff000b7802 */ /* 0x016fce0000000f00 */
.L_x_22:
[----:B------:R-:W-:Y:S01]  /*14c0*/  VIADD R0, R0, 0x1 ;  /* 0x0000000100007836 */ /* 0x000fe20000000000 */
[----:B------:R0:W-:Y:S04]  /*14d0*/  STG.E desc[UR6][R6.64], R11 ;  /* 0x0000000b06007986 */ /* 0x0001e8000c101906 */
[----:B------:R-:W-:Y:S01]  /*14e0*/  ISETP.NE.AND P0, PT, R0, RZ, PT ;  /* 0x000000ff0000720c */ /* 0x000fe20003f05270 */
[----:B0-----:R-:W-:-:S12]  /*14f0*/  IMAD.WIDE R6, R3, 0x4, R6 ;  /* 0x0000000403067825 */ /* 0x001fd800078e0206 */
[----:B------:R-:W-:Y:S05]  /*1500*/  @P0 BRA `(.L_x_22) ;  /* 0xfffffffc00ec0947 */ /* 0x000fea000383ffff */
.L_x_13:
[----:B------:R-:W-:Y:S05]  /*1510*/  BSYNC.RECONVERGENT B0 ;  /* 0x0000000000007941 */ /* 0x000fea0003800200 */
.L_x_12:
[----:B------:R-:W-:Y:S01]  /*1520*/  FADD R6, -R5, 100 ;  /* 0x42c8000005067421 */ /* 0x000fe20000000100 */
[----:B------:R-:W-:-:S03]  /*1530*/  I2FP.F32.U32 R4, R4 ;  /* 0x0000000400047245 */ /* 0x000fc60000201000 */
[----:B------:R-:W0:Y:S02]  /*1540*/  MUFU.RCP R3, R6 ;  /* 0x0000000600037308 */ /* 0x000e240000001000 */
[----:B------:R-:W-:-:S06]  /*1550*/  FADD R0, R4, -1 ;  /* 0xbf80000004007421 */ /* 0x000fcc0000000000 */
[----:B------:R-:W3:Y:S01]  /*1560*/  FCHK P0, R5, R6 ;  /* 0x0000000605007302 */ /* 0x000ee20000000000 */
[----:B0-----:R-:W-:-:S04]  /*1570*/  FFMA R2, -R6, R3, 1 ;  /* 0x3f80000006027423 */ /* 0x001fc80000000103 */
[----:B------:R-:W-:-:S04]  /*1580*/  FFMA R2, R3, R2, R3 ;  /* 0x0000000203027223 */ /* 0x000fc80000000003 */
[----:B------:R-:W-:-:S04]  /*1590*/  FFMA R3, R2, R5, RZ ;  /* 0x0000000502037223 */ /* 0x000fc800000000ff */
[----:B------:R-:W-:-:S04]  /*15a0*/  FFMA R7, -R6, R3, R5 ;  /* 0x0000000306077223 */ /* 0x000fc80000000105 */
[----:B------:R-:W-:Y:S01]  /*15b0*/  FFMA R3, R2, R7, R3 ;  /* 0x0000000702037223 */ /* 0x000fe20000000003 */
[----:B---3--:R-:W-:Y:S06]  /*15c0*/  @!P0 BRA `(.L_x_23) ;  /* 0x0000000000188947 */ /* 0x008fec0003800000 */
[----:B------:R-:W1:Y:S01]  /*15d0*/  LDCU UR4, c[0x0][0x39c] ;  /* 0x00007380ff0477ac */ /* 0x000e620008000800 */
[----:B------:R-:W-:Y:S02]  /*15e0*/  MOV R7, R6 ;  /* 0x0000000600077202 */ /* 0x000fe40000000f00 */
[----:B------:R-:W-:Y:S01]  /*15f0*/  MOV R8, 0x1620 ;  /* 0x0000162000087802 */ /* 0x000fe20000000f00 */
[----:B-12-4-:R-:W-:-:S07]  /*1600*/  IMAD.U32 R10, RZ, RZ, UR4 ;  /* 0x00000004ff0a7e24 */ /* 0x016fce000f8e00ff */
[----:B------:R-:W-:Y:S05]  /*1610*/  CALL.REL.NOINC `($__internal_1_$__cuda_sm3x_div_rn_noftz_f32_slowpath) ;  /* 0x0000002000087944 */ /* 0x000fea0003c00000 */
[----:B------:R-:W-:-:S07]  /*1620*/  MOV R3, R7 ;  /* 0x0000000700037202 */ /* 0x000fce0000000f00 */
.L_x_23:
[----:B-12-4-:R-:W0:Y:S02]  /*1630*/  LDC R11, c[0x0][0x39c] ;  /* 0x0000e700ff0b7b82 */ /* 0x016e240000000800 */
[----:B0-----:R-:W0:Y:S08]  /*1640*/  MUFU.RCP R2, R11 ;  /* 0x0000000b00027308 */ /* 0x001e300000001000 */
[----:B------:R-:W1:Y:S01]  /*1650*/  FCHK P0, R6, R11 ;  /* 0x0000000b06007302 */ /* 0x000e620000000000 */
[----:B0-----:R-:W-:-:S04]  /*1660*/  FFMA R5, R2, -R11, 1 ;  /* 0x3f80000002057423 */ /* 0x001fc8000000080b */
[----:B------:R-:W-:Y:S01]  /*1670*/  FFMA R5, R2, R5, R2 ;  /* 0x0000000502057223 */ /* 0x000fe20000000002 */
[----:B------:R-:W-:-:S03]  /*1680*/  FMUL R2, R0, R3 ;  /* 0x0000000300027220 */ /* 0x000fc60000400000 */
[----:B------:R-:W-:-:S04]  /*1690*/  FFMA R7, R6, R5, RZ ;  /* 0x0000000506077223 */ /* 0x000fc800000000ff */
[----:B------:R-:W-:-:S04]  /*16a0*/  FFMA R8, R7, -R11, R6 ;  /* 0x8000000b07087223 */ /* 0x000fc80000000006 */
[----:B------:R-:W-:Y:S01]  /*16b0*/  FFMA R3, R5, R8, R7 ;  /* 0x0000000805037223 */ /* 0x000fe20000000007 */
[----:B-1----:R-:W-:Y:S06]  /*16c0*/  @!P0 BRA `(.L_x_24) ;  /* 0x0000000000188947 */ /* 0x002fec0003800000 */
[----:B------:R-:W0:Y:S01]  /*16d0*/  LDCU UR4, c[0x0][0x39c] ;  /* 0x00007380ff0477ac */ /* 0x000e220008000800 */
[----:B------:R-:W-:Y:S01]  /*16e0*/  IMAD.MOV.U32 R10, RZ, RZ, R6 ;  /* 0x000000ffff0a7224 */ /* 0x000fe200078e0006 */
[----:B------:R-:W-:Y:S02]  /*16f0*/  MOV R8, 0x1720 ;  /* 0x0000172000087802 */ /* 0x000fe40000000f00 */
[----:B0-----:R-:W-:-:S07]  /*1700*/  MOV R7, UR4 ;  /* 0x0000000400077c02 */ /* 0x001fce0008000f00 */
[----:B------:R-:W-:Y:S05]  /*1710*/  CALL.REL.NOINC `($__internal_1_$__cuda_sm3x_div_rn_noftz_f32_slowpath) ;  /* 0x0000001c00c87944 */ /* 0x000fea0003c00000 */
[----:B------:R-:W-:-:S07]  /*1720*/  IMAD.MOV.U32 R3, RZ, RZ, R7 ;  /* 0x000000ffff037224 */ /* 0x000fce00078e0007 */
.L_x_24:
[----:B------:R-:W-:-:S04]  /*1730*/  IADD3 R5, PT, PT, R4, 0x1800000, RZ ;  /* 0x0180000004057810 */ /* 0x000fc80007ffe0ff */
[----:B------:R-:W-:-:S04]  /*1740*/  LOP3.LUT R5, R5, 0x7f800000, RZ, 0xc0, !PT ;  /* 0x7f80000005057812 */ /* 0x000fc800078ec0ff */
[----:B------:R-:W-:-:S13]  /*1750*/  ISETP.GT.U32.AND P0, PT, R5, 0x1ffffff, PT ;  /* 0x01ffffff0500780c */ /* 0x000fda0003f04070 */
[----:B------:R-:W-:Y:S05]  /*1760*/  @P0 BRA `(.L_x_25) ;  /* 0x0000000000100947 */ /* 0x000fea0003800000 */
[----:B------:R-:W-:-:S07]  /*1770*/  MOV R6, 0x1790 ;  /* 0x0000179000067802 */ /* 0x000fce0000000f00 */
[----:B------:R-:W-:Y:S05]  /*1780*/  CALL.REL.NOINC `($__internal_0_$__cuda_sm20_rcp_rn_f32_slowpath) ;  /* 0x0000001800e07944 */ /* 0x000fea0003c00000 */
[----:B------:R-:W-:Y:S01]  /*1790*/  IMAD.MOV.U32 R4, RZ, RZ, R5 ;  /* 0x000000ffff047224 */ /* 0x000fe200078e0005 */
[----:B------:R-:W-:Y:S06]  /*17a0*/  BRA `(.L_x_26) ;  /* 0x0000000000107947 */ /* 0x000fec0003800000 */
.L_x_25:
[----:B------:R-:W0:Y:S02]  /*17b0*/  MUFU.RCP R5, R4 ;  /* 0x0000000400057308 */ /* 0x000e240000001000 */
[----:B0-----:R-:W-:-:S04]  /*17c0*/  FFMA R6, R4, R5, -1 ;  /* 0xbf80000004067423 */ /* 0x001fc80000000005 */
[----:B------:R-:W-:-:S04]  /*17d0*/  FADD.FTZ R6, -R6, -RZ ;  /* 0x800000ff06067221 */ /* 0x000fc80000010100 */
[----:B------:R-:W-:-:S07]  /*17e0*/  FFMA R4, R5, R6, R5 ;  /* 0x0000000605047223 */ /* 0x000fce0000000005 */
.L_x_26:
[C---:B------:R-:W-:Y:S01]  /*17f0*/  IADD3 R15, PT, PT, R9.reuse, 0x1, RZ ;  /* 0x00000001090f7810 */ /* 0x040fe20007ffe0ff */
[----:B------:R-:W0:Y:S01]  /*1800*/  LDC R7, c[0x0][0x390] ;  /* 0x0000e400ff077b82 */ /* 0x000e220000000800 */
[----:B------:R-:W-:Y:S01]  /*1810*/  BSSY.RECONVERGENT B0, `(.L_x_27) ;  /* 0x000006d000007945 */ /* 0x000fe20003800200 */
[----:B------:R-:W-:Y:S01]  /*1820*/  HFMA2 R26, -RZ, RZ, 0, 0 ;  /* 0x00000000ff1a7431 */ /* 0x000fe200000001ff */
[----:B------:R-:W-:Y:S01]  /*1830*/  VIMNMX.U32 R14, PT, PT, R18, R15, !PT ;  /* 0x0000000f120e7248 */ /* 0x000fe20007fe0000 */
[----:B------:R-:W-:Y:S02]  /*1840*/  HFMA2 R24, -RZ, RZ, 0, 0 ;  /* 0x00000000ff187431 */ /* 0x000fe400000001ff */
[----:B------:R-:W-:Y:S01]  /*1850*/  IMAD.MOV.U32 R8, RZ, RZ, R9 ;  /* 0x000000ffff087224 */ /* 0x000fe200078e0009 */
[----:B------:R-:W-:Y:S01]  /*1860*/  MOV R22, RZ ;  /* 0x000000ff00167202 */ /* 0x000fe20000000f00 */
[----:B------:R-:W-:Y:S01]  /*1870*/  IMAD.MOV.U32 R6, RZ, RZ, RZ ;  /* 0x000000ffff067224 */ /* 0x000fe200078e00ff */
[C---:B------:R-:W-:Y:S01]  /*1880*/  IADD3 R11, PT, PT, -R9.reuse, R14, RZ ;  /* 0x0000000e090b7210 */ /* 0x040fe20007ffe1ff */
[----:B------:R-:W-:-:S02]  /*1890*/  IMAD.IADD R5, R9, 0x1, -R14 ;  /* 0x0000000109057824 */ /* 0x000fc400078e0a0e */
[----:B------:R-:W-:-:S03]  /*18a0*/  IMAD.MOV.U32 R10, RZ, RZ, RZ ;  /* 0x000000ffff0a7224 */ /* 0x000fc600078e00ff */
[----:B------:R-:W-:Y:S02]  /*18b0*/  ISETP.GT.U32.AND P0, PT, R5, -0x4, PT ;  /* 0xfffffffc0500780c */ /* 0x000fe40003f04070 */
[----:B0-----:R-:W-:-:S11]  /*18c0*/  SHF.R.S32.HI R5, RZ, 0x1f, R7 ;  /* 0x0000001fff057819 */ /* 0x001fd60000011407 */
[----:B------:R-:W-:Y:S05]  /*18d0*/  @P0 BRA `(.L_x_28) ;  /* 0x0000000400800947 */ /* 0x000fea0003800000 */
[----:B------:R-:W-:Y:S01]  /*18e0*/  LOP3.LUT R19, R11, 0xfffffffc, RZ, 0xc0, !PT ;  /* 0xfffffffc0b137812 */ /* 0x000fe200078ec0ff */
[----:B------:R-:W-:Y:S01]  /*18f0*/  BSSY.RECONVERGENT B1, `(.L_x_29) ;  /* 0x000005d000017945 */ /* 0x000fe20003800200 */
[----:B------:R-:W-:Y:S01]  /*1900*/  IMAD.MOV.U32 R8, RZ, RZ, R15 ;  /* 0x000000ffff087224 */ /* 0x000fe200078e000f */
[----:B------:R-:W-:Y:S02]  /*1910*/  MOV R26, RZ ;  /* 0x000000ff001a7202 */ /* 0x000fe40000000f00 */
[----:B------:R-:W-:-:S07]  /*1920*/  IMAD.MOV R19, RZ, RZ, -R19 ;  /* 0x000000ffff137224 */ /* 0x000fce00078e0a13 */
.L_x_30:
[----:B------:R-:W0:Y:S01]  /*1930*/  LDCU.64 UR4, c[0x0][0x380] ;  /* 0x00007000ff0477ac */ /* 0x000e220008000a00 */
[----:B------:R-:W-:-:S05]  /*1940*/  IADD3 R16, PT, PT, R8, -0x1, RZ ;  /* 0xffffffff08107810 */ /* 0x000fca0007ffe0ff */
[----:B------:R-:W-:-:S04]  /*1950*/  IMAD.WIDE.U32 R14, R16, R7, R12 ;  /* 0x00000007100e7225 */ /* 0x000fc800078e000c */
[----:B------:R-:W-:Y:S01]  /*1960*/  IMAD R15, R16, R5, R15 ;  /* 0x00000005100f7224 */ /* 0x000fe200078e020f */
[----:B0-----:R-:W-:-:S04]  /*1970*/  LEA R20, P0, R14, UR4, 0x2 ;  /* 0x000000040e147c11 */ /* 0x001fc8000f8010ff */
[----:B------:R-:W-:-:S05]  /*1980*/  LEA.HI.X R21, R14, UR5, R15, 0x2, P0 ;  /* 0x000000050e157c11 */ /* 0x000fca00080f140f */
[----:B------:R0:W2:Y:S01]  /*1990*/  LDG.E.CONSTANT R23, desc[UR6][R20.64] ;  /* 0x0000000614177981 */ /* 0x0000a2000c1e9900 */
[----:B------:R-:W-:Y:S01]  /*19a0*/  IMAD.WIDE.U32 R14, R8, R7, R12 ;  /* 0x00000007080e7225 */ /* 0x000fe200078e000c */
[----:B------:R-:W-:-:S03]  /*19b0*/  FSETP.NE.AND P1, PT, |R26|, +INF , PT ;  /* 0x7f8000001a00780b */ /* 0x000fc60003f25200 */
[----:B------:R-:W-:Y:S01]  /*19c0*/  IMAD R15, R8, R5, R15 ;  /* 0x00000005080f7224 */ /* 0x000fe200078e020f */
[----:B------:R-:W-:-:S04]  /*19d0*/  LEA R16, P0, R14, UR4, 0x2 ;  /* 0x000000040e107c11 */ /* 0x000fc8000f8010ff */
[----:B------:R-:W-:Y:S01]  /*19e0*/  LEA.HI.X R17, R14, UR5, R15, 0x2, P0 ;  /* 0x000000050e117c11 */ /* 0x000fe200080f140f */
[----:B0-----:R-:W-:-:S04]  /*19f0*/  VIADD R20, R8, 0x1 ;  /* 0x0000000108147836 */ /* 0x001fc80000000000 */
[----:B------:R0:W3:Y:S01]  /*1a00*/  LDG.E.CONSTANT R28, desc[UR6][R16.64] ;  /* 0x00000006101c7981 */ /* 0x0000e2000c1e9900 */
[C---:B--2---:R-:W-:Y:S01]  /*1a10*/  FADD R14, R23.reuse, -R26 ;  /* 0x8000001a170e7221 */ /* 0x044fe20000000000 */
[----:B------:R-:W-:-:S04]  /*1a20*/  FSETP.NE.AND P0, PT, |R23|, +INF , PT ;  /* 0x7f8000001700780b */ /* 0x000fc80003f05200 */
[----:B------:R-:W-:-:S04]  /*1a30*/  FSEL R14, R14, RZ, P0 ;  /* 0x000000ff0e0e7208 */ /* 0x000fc80000000000 */
[----:B------:R-:W-:Y:S01]  /*1a40*/  FSEL R25, R14, RZ, P1 ;  /* 0x000000ff0e197208 */ /* 0x000fe20000800000 */
[----:B------:R-:W-:-:S04]  /*1a50*/  IMAD.WIDE.U32 R14, R20, R7, R12 ;  /* 0x00000007140e7225 */ /* 0x000fc800078e000c */
[----:B------:R-:W-:Y:S01]  /*1a60*/  IMAD R15, R20, R5, R15 ;  /* 0x00000005140f7224 */ /* 0x000fe200078e020f */
[C---:B------:R-:W-:Y:S02]  /*1a70*/  LEA R20, P1, R14.reuse, UR4, 0x2 ;  /* 0x000000040e147c11 */ /* 0x040fe4000f8210ff */
[----:B------:R-:W-:Y:S02]  /*1a80*/  FMNMX R27, RZ, R25, !PT ;  /* 0x00000019ff1b7209 */ /* 0x000fe40007800000 */
[----:B------:R-:W-:-:S03]  /*1a90*/  LEA.HI.X R21, R14, UR5, R15, 0x2, P1 ;  /* 0x000000050e157c11 */ /* 0x000fc600088f140f */
[----:B------:R-:W-:Y:S01]  /*1aa0*/  FADD R27, R27, -R24 ;  /* 0x800000181b1b7221 */ /* 0x000fe20000000000 */
[----:B------:R-:W-:Y:S02]  /*1ab0*/  IADD3 R24, PT, PT, R8, 0x2, RZ ;  /* 0x0000000208187810 */ /* 0x000fe40007ffe0ff */
[----:B------:R-:W2:Y:S03]  /*1ac0*/  LDG.E.CONSTANT R21, desc[UR6][R20.64] ;  /* 0x0000000614157981 */ /* 0x000ea6000c1e9900 */
[----:B------:R-:W-:-:S04]  /*1ad0*/  IMAD.WIDE.U32 R14, R24, R7, R12 ;  /* 0x00000007180e7225 */ /* 0x000fc800078e000c */
[----:B------:R-:W-:Y:S01]  /*1ae0*/  IMAD R15, R24, R5, R15 ;  /* 0x00000005180f7224 */ /* 0x000fe200078e020f */
[----:B0-----:R-:W-:-:S04]  /*1af0*/  LEA R16, P1, R14, UR4, 0x2 ;  /* 0x000000040e107c11 */ /* 0x001fc8000f8210ff */
[----:B------:R-:W-:-:S05]  /*1b00*/  LEA.HI.X R17, R14, UR5, R15, 0x2, P1 ;  /* 0x000000050e117c11 */ /* 0x000fca00088f140f */
[----:B------:R0:W4:Y:S01]  /*1b10*/  LDG.E.CONSTANT R26, desc[UR6][R16.64] ;  /* 0x00000006101a7981 */ /* 0x000122000c1e9900 */
[----:B------:R-:W-:Y:S01]  /*1b20*/  FSETP.GEU.AND P1, PT, R25, RZ, PT ;  /* 0x000000ff1900720b */ /* 0x000fe20003f2e000 */
[----:B---3--:R-:W-:-:S03]  /*1b30*/  FADD R14, -R23, R28 ;  /* 0x0000001c170e7221 */ /* 0x008fc60000000100 */
[----:B------:R-:W-:Y:S02]  /*1b40*/  FSEL R25, -R25, RZ, !P1 ;  /* 0x000000ff19197208 */ /* 0x000fe40004800100 */
[----:B------:R-:W-:Y:S01]  /*1b50*/  FSETP.NE.AND P1, PT, |R28|, +INF , PT ;  /* 0x7f8000001c00780b */ /* 0x000fe20003f25200 */
[----:B------:R-:W-:Y:S02]  /*1b60*/  FADD R15, R27, R10 ;  /* 0x0000000a1b0f7221 */ /* 0x000fe40000000000 */
[----:B------:R-:W-:Y:S01]  /*1b70*/  FADD R23, R25, -R22 ;  /* 0x8000001619177221 */ /* 0x000fe20000000000 */
[----:B------:R-:W-:Y:S01]  /*1b80*/  FSEL R14, R14, RZ, P1 ;  /* 0x000000ff0e0e7208 */ /* 0x000fe20000800000 */
[----:B------:R-:W-:Y:S02]  /*1b90*/  FADD R10, -R15, R10 ;  /* 0x0000000a0f0a7221 */ /* 0x000fe40000000100 */
[----:B0-----:R-:W-:Y:S01]  /*1ba0*/  FADD R17, R23, R6 ;  /* 0x0000000617117221 */ /* 0x001fe20000000000 */
[----:B------:R-:W-:Y:S01]  /*1bb0*/  FSEL R14, R14, RZ, P0 ;  /* 0x000000ff0e0e7208 */ /* 0x000fe20000000000 */
[----:B------:R-:W-:-:S02]  /*1bc0*/  FADD R27, R27, R10 ;  /* 0x0000000a1b1b7221 */ /* 0x000fc40000000000 */
[----:B------:R-:W-:Y:S01]  /*1bd0*/  FADD R6, R17, -R6 ;  /* 0x8000000611067221 */ /* 0x000fe20000000000 */
[----:B------:R-:W-:Y:S02]  /*1be0*/  FMNMX R10, RZ, R14, !PT ;  /* 0x0000000eff0a7209 */ /* 0x000fe40007800000 */
[----:B------:R-:W-:Y:S01]  /*1bf0*/  FSETP.GEU.AND P0, PT, R14, RZ, PT ;  /* 0x000000ff0e00720b */ /* 0x000fe20003f0e000 */
[----:B------:R-:W-:Y:S02]  /*1c00*/  FADD R23, -R23, R6 ;  /* 0x0000000617177221 */ /* 0x000fe40000000100 */
[----:B------:R-:W-:Y:S01]  /*1c10*/  FADD R10, R10, R27 ;  /* 0x0000001b0a0a7221 */ /* 0x000fe20000000000 */
[----:B------:R-:W-:-:S03]  /*1c20*/  FSEL R14, -R14, RZ, !P0 ;  /* 0x000000ff0e0e7208 */ /* 0x000fc60004000100 */
[----:B------:R-:W-:Y:S02]  /*1c30*/  FADD R6, R15, R10 ;  /* 0x0000000a0f067221 */ /* 0x000fe40000000000 */
[----:B------:R-:W-:Y:S02]  /*1c40*/  FADD R16, -R23, R14 ;  /* 0x0000000e17107221 */ /* 0x000fe40000000100 */
[----:B------:R-:W-:Y:S02]  /*1c50*/  FADD R15, R15, -R6 ;  /* 0x800000060f0f7221 */ /* 0x000fe40000000000 */
[C---:B------:R-:W-:Y:S02]  /*1c60*/  FADD R14, R17.reuse, R16 ;  /* 0x00000010110e7221 */ /* 0x040fe40000000000 */
[----:B------:R-:W-:Y:S02]  /*1c70*/  FADD R15, R10, R15 ;  /* 0x0000000f0a0f7221 */ /* 0x000fe40000000000 */
[----:B------:R-:W-:-:S04]  /*1c80*/  FADD R17, -R17, R14 ;  /* 0x0000000e11117221 */ /* 0x000fc80000000100 */
[----:B------:R-:W-:Y:S01]  /*1c90*/  FADD R17, -R16, R17 ;  /* 0x0000001110117221 */ /* 0x000fe20000000100 */
[----:B------:R-:W-:Y:S01]  /*1ca0*/  VIADD R19, R19, 0x4 ;  /* 0x0000000413137836 */ /* 0x000fe20000000000 */
[----:B------:R-:W-:Y:S01]  /*1cb0*/  IADD3 R8, PT, PT, R8, 0x4, RZ ;  /* 0x0000000408087810 */ /* 0x000fe20007ffe0ff */
[----:B--2---:R-:W-:Y:S01]  /*1cc0*/  FADD R28, -R28, R21 ;  /* 0x000000151c1c7221 */ /* 0x004fe20000000100 */
[----:B------:R-:W-:-:S04]  /*1cd0*/  FSETP.NE.AND P2, PT, |R21|, +INF , PT ;  /* 0x7f8000001500780b */ /* 0x000fc80003f45200 */
[----:B------:R-:W-:-:S04]  /*1ce0*/  FSEL R28, R28, RZ, P2 ;  /* 0x000000ff1c1c7208 */ /* 0x000fc80001000000 */
[----:B------:R-:W-:-:S04]  /*1cf0*/  FSEL R28, R28, RZ, P1 ;  /* 0x000000ff1c1c7208 */ /* 0x000fc80000800000 */
[----:B------:R-:W-:Y:S02]  /*1d00*/  FSETP.GEU.AND P0, PT, R28, RZ, PT ;  /* 0x000000ff1c00720b */ /* 0x000fe40003f0e000 */
[----:B------:R-:W-:Y:S01]  /*1d10*/  FMNMX R10, RZ, R28, !PT ;  /* 0x0000001cff0a7209 */ /* 0x000fe20007800000 */
[----:B----4-:R-:W-:Y:S01]  /*1d20*/  FADD R20, -R21, R26 ;  /* 0x0000001a15147221 */ /* 0x010fe20000000100 */
[----:B------:R-:W-:Y:S02]  /*1d30*/  FSETP.NE.AND P1, PT, |R26|, +INF , PT ;  /* 0x7f8000001a00780b */ /* 0x000fe40003f25200 */
[----:B------:R-:W-:Y:S01]  /*1d40*/  FSEL R28, -R28, RZ, !P0 ;  /* 0x000000ff1c1c7208 */ /* 0x000fe20004000100 */
[----:B------:R-:W-:Y:S01]  /*1d50*/  FADD R21, R10, R15 ;  /* 0x0000000f0a157221 */ /* 0x000fe20000000000 */
[----:B------:R-:W-:-:S03]  /*1d60*/  FSEL R20, R20, RZ, P1 ;  /* 0x000000ff14147208 */ /* 0x000fc60000800000 */
[----:B------:R-:W-:Y:S01]  /*1d70*/  FADD R23, -R17, R28 ;  /* 0x0000001c11177221 */ /* 0x000fe20000000100 */
[----:B------:R-:W-:Y:S01]  /*1d80*/  FADD R15, R6, R21 ;  /* 0x00000015060f7221 */ /* 0x000fe20000000000 */
[----:B------:R-:W-:Y:S02]  /*1d90*/  FSEL R20, R20, RZ, P2 ;  /* 0x000000ff14147208 */ /* 0x000fe40001000000 */
[----:B------:R-:W-:Y:S01]  /*1da0*/  FADD R17, R14, R23 ;  /* 0x000000170e117221 */ /* 0x000fe20000000000 */
[----:B------:R-:W-:Y:S01]  /*1db0*/  FADD R6, R6, -R15 ;  /* 0x8000000f06067221 */ /* 0x000fe20000000000 */
[----:B------:R-:W-:Y:S02]  /*1dc0*/  FSETP.GEU.AND P0, PT, R20, RZ, PT ;  /* 0x000000ff1400720b */ /* 0x000fe40003f0e000 */
[----:B------:R-:W-:Y:S01]  /*1dd0*/  FADD R14, -R14, R17 ;  /* 0x000000110e0e7221 */ /* 0x000fe20000000100 */
[----:B------:R-:W-:Y:S01]  /*1de0*/  FADD R25, R21, R6 ;  /* 0x0000000615197221 */ /* 0x000fe20000000000 */
[----:B------:R-:W-:-:S02]  /*1df0*/  FMNMX R6, RZ, R20, !PT ;  /* 0x00000014ff067209 */ /* 0x000fc40007800000 */
[----:B------:R-:W-:Y:S01]  /*1e00*/  FSEL R21, -R20, RZ, !P0 ;  /* 0x000000ff14157208 */ /* 0x000fe20004000100 */
[----:B------:R-:W-:Y:S01]  /*1e10*/  FADD R14, -R23, R14 ;  /* 0x0000000e170e7221 */ /* 0x000fe20000000100 */
[----:B------:R-:W-:Y:S01]  /*1e20*/  ISETP.NE.AND P0, PT, R19, RZ, PT ;  /* 0x000000ff1300720c */ /* 0x000fe20003f05270 */
[----:B------:R-:W-:Y:S02]  /*1e30*/  FADD R24, R6, R25 ;  /* 0x0000001906187221 */ /* 0x000fe40000000000 */
[----:B------:R-:W-:Y:S02]  /*1e40*/  FADD R14, -R14, R21 ;  /* 0x000000150e0e7221 */ /* 0x000fe40000000100 */
[----:B------:R-:W-:Y:S02]  /*1e50*/  FADD R10, R15, R24 ;  /* 0x000000180f0a7221 */ /* 0x000fe40000000000 */
[----:B------:R-:W-:Y:S02]  /*1e60*/  FADD R6, R17, R14 ;  /* 0x0000000e11067221 */ /* 0x000fe40000000000 */
[----:B------:R-:W-:-:S02]  /*1e70*/  FADD R15, -R15, R10 ;  /* 0x0000000a0f0f7221 */ /* 0x000fc40000000100 */
[----:B------:R-:W-:Y:S02]  /*1e80*/  FADD R17, -R17, R6 ;  /* 0x0000000611117221 */ /* 0x000fe40000000100 */
[----:B------:R-:W-:Y:S02]  /*1e90*/  FADD R24, -R24, R15 ;  /* 0x0000000f18187221 */ /* 0x000fe40000000100 */
[----:B------:R-:W-:Y:S01]  /*1ea0*/  FADD R22, -R14, R17 ;  /* 0x000000110e167221 */ /* 0x000fe20000000100 */
[----:B------:R-:W-:Y:S06]  /*1eb0*/  @P0 BRA `(.L_x_30) ;  /* 0xfffffff8009c0947 */ /* 0x000fec000383ffff */
[----:B------:R-:W-:Y:S05]  /*1ec0*/  BSYNC.RECONVERGENT B1 ;  /* 0x0000000000017941 */ /* 0x000fea0003800200 */
.L_x_29:
[----:B------:R-:W-:-:S07]  /*1ed0*/  VIADD R8, R8, 0xffffffff ;  /* 0xffffffff08087836 */ /* 0x000fce0000000000 */
.L_x_28:
[----:B------:R-:W-:Y:S05]  /*1ee0*/  BSYNC.RECONVERGENT B0 ;  /* 0x0000000000007941 */ /* 0x000fea0003800200 */
.L_x_27:
[----:B------:R-:W-:Y:S01]  /*1ef0*/  LOP3.LUT R14, R11, 0x3, RZ, 0xc0, !PT ;  /* 0x000000030b0e7812 */ /* 0x000fe200078ec0ff */
[----:B------:R-:W-:Y:S03]  /*1f00*/  BSSY.RECONVERGENT B0, `(.L_x_31) ;  /* 0x0000048000007945 */ /* 0x000fe60003800200 */
[----:B------:R-:W-:-:S13]  /*1f10*/  ISETP.NE.AND P0, PT, R14, RZ, PT ;  /* 0x000000ff0e00720c */ /* 0x000fda0003f05270 */
[----:B------:R-:W-:Y:S05]  /*1f20*/  @!P0 BRA `(.L_x_32) ;  /* 0x0000000400148947 */ /* 0x000fea0003800000 */
[----:B------:R-:W-:Y:S01]  /*1f30*/  ISETP.NE.AND P1, PT, R14, 0x1, PT ;  /* 0x000000010e00780c */ /* 0x000fe20003f25270 */
[----:B------:R-:W-:Y:S01]  /*1f40*/  BSSY.RECONVERGENT B1, `(.L_x_33) ;  /* 0x0000030000017945 */ /* 0x000fe20003800200 */
[----:B------:R-:W-:-:S04]  /*1f50*/  LOP3.LUT R11, R11, 0x1, RZ, 0xc0, !PT ;  /* 0x000000010b0b7812 */ /* 0x000fc800078ec0ff */
[----:B------:R-:W-:-:S07]  /*1f60*/  ISETP.NE.U32.AND P0, PT, R11, 0x1, PT ;  /* 0x000000010b00780c */ /* 0x000fce0003f05070 */
[----:B------:R-:W-:Y:S06]  /*1f70*/  @!P1 BRA `(.L_x_34) ;  /* 0x0000000000b09947 */ /* 0x000fec0003800000 */
[----:B------:R-:W0:Y:S01]  /*1f80*/  LDCU.64 UR4, c[0x0][0x380] ;  /* 0x00007000ff0477ac */ /* 0x000e220008000a00 */
[----:B------:R-:W-:-:S04]  /*1f90*/  IMAD.WIDE.U32 R16, R8, R7, R12 ;  /* 0x0000000708107225 */ /* 0x000fc800078e000c */
[----:B------:R-:W-:Y:S01]  /*1fa0*/  IMAD R11, R8, R5, R17 ;  /* 0x00000005080b7224 */ /* 0x000fe200078e0211 */
[----:B0-----:R-:W-:-:S04]  /*1fb0*/  LEA R14, P1, R16, UR4, 0x2 ;  /* 0x00000004100e7c11 */ /* 0x001fc8000f8210ff */
[----:B------:R-:W-:-:S06]  /*1fc0*/  LEA.HI.X R15, R16, UR5, R11, 0x2, P1 ;  /* 0x00000005100f7c11 */ /* 0x000fcc00088f140b */
[----:B------:R-:W2:Y:S01]  /*1fd0*/  LDG.E.CONSTANT R15, desc[UR6][R14.64] ;  /* 0x000000060e0f7981 */ /* 0x000ea2000c1e9900 */
[----:B------:R-:W-:Y:S02]  /*1fe0*/  IADD3 R11, PT, PT, R8, 0x1, RZ ;  /* 0x00000001080b7810 */ /* 0x000fe40007ffe0ff */
[----:B------:R-:W-:-:S03]  /*1ff0*/  FSETP.NE.AND P2, PT, |R26|, +INF , PT ;  /* 0x7f8000001a00780b */ /* 0x000fc60003f45200 */
[----:B------:R-:W-:-:S04]  /*2000*/  IMAD.WIDE.U32 R20, R11, R7, R12 ;  /* 0x000000070b147225 */ /* 0x000fc800078e000c */
[----:B------:R-:W-:Y:S01]  /*2010*/  IMAD R11, R11, R5, R21 ;  /* 0x000000050b0b7224 */ /* 0x000fe200078e0215 */
[----:B------:R-:W-:-:S04]  /*2020*/  LEA R16, P1, R20, UR4, 0x2 ;  /* 0x0000000414107c11 */ /* 0x000fc8000f8210ff */
[----:B------:R-:W-:Y:S01]  /*2030*/  LEA.HI.X R17, R20, UR5, R11, 0x2, P1 ;  /* 0x0000000514117c11 */ /* 0x000fe200088f140b */
[----:B--2---:R-:W-:-:S04]  /*2040*/  FADD R11, -R26, R15 ;  /* 0x0000000f1a0b7221 */ /* 0x004fc80000000100 */
[----:B------:R-:W2:Y:S01]  /*2050*/  LDG.E.CONSTANT R26, desc[UR6][R16.64] ;  /* 0x00000006101a7981 */ /* 0x000ea2000c1e9900 */
[----:B------:R-:W-:Y:S01]  /*2060*/  FSETP.NE.AND P1, PT, |R15|, +INF , PT ;  /* 0x7f8000000f00780b */ /* 0x000fe20003f25200 */
[----:B------:R-:W-:-:S03]  /*2070*/  VIADD R8, R8, 0x2 ;  /* 0x0000000208087836 */ /* 0x000fc60000000000 */
[----:B------:R-:W-:-:S04]  /*2080*/  FSEL R11, R11, RZ, P1 ;  /* 0x000000ff0b0b7208 */ /* 0x000fc80000800000 */
[----:B------:R-:W-:-:S04]  /*2090*/  FSEL R11, R11, RZ, P2 ;  /* 0x000000ff0b0b7208 */ /* 0x000fc80001000000 */
[C---:B------:R-:W-:Y:S02]  /*20a0*/  FSETP.GEU.AND P2, PT, R11.reuse, RZ, PT ;  /* 0x000000ff0b00720b */ /* 0x040fe40003f4e000 */
[----:B------:R-:W-:Y:S02]  /*20b0*/  FMNMX R19, RZ, R11, !PT ;  /* 0x0000000bff137209 */ /* 0x000fe40007800000 */
[----:B------:R-:W-:-:S03]  /*20c0*/  FSEL R11, -R11, RZ, !P2 ;  /* 0x000000ff0b0b7208 */ /* 0x000fc60005000100 */
[----:B------:R-:W-:Y:S01]  /*20d0*/  FADD R19, -R24, R19 ;  /* 0x0000001318137221 */ /* 0x000fe20000000100 */
[----:B--2---:R-:W-:Y:S01]  /*20e0*/  FADD R15, -R15, R26 ;  /* 0x0000001a0f0f7221 */ /* 0x004fe20000000100 */
[----:B------:R-:W-:-:S04]  /*20f0*/  FSETP.NE.AND P3, PT, |R26|, +INF , PT ;  /* 0x7f8000001a00780b */ /* 0x000fc80003f65200 */
[----:B------:R-:W-:Y:S01]  /*2100*/  FSEL R14, R15, RZ, P3 ;  /* 0x000000ff0f0e7208 */ /* 0x000fe20001800000 */
[----:B------:R-:W-:Y:S01]  /*2110*/  FADD R15, -R22, R11 ;  /* 0x0000000b160f7221 */ /* 0x000fe20000000100 */
[----:B------:R-:W-:Y:S02]  /*2120*/  FADD R11, R10, R19 ;  /* 0x000000130a0b7221 */ /* 0x000fe40000000000 */
[----:B------:R-:W-:Y:S01]  /*2130*/  FSEL R14, R14, RZ, P1 ;  /* 0x000000ff0e0e7208 */ /* 0x000fe20000800000 */
[----:B------:R-:W-:Y:S01]  /*2140*/  FADD R17, R6, R15 ;  /* 0x0000000f06117221 */ /* 0x000fe20000000000 */
[----:B------:R-:W-:Y:S02]  /*2150*/  FADD R10, R10, -R11 ;  /* 0x8000000b0a0a7221 */ /* 0x000fe40000000000 */
[----:B------:R-:W-:Y:S01]  /*2160*/  FSETP.GEU.AND P1, PT, R14, RZ, PT ;  /* 0x000000ff0e00720b */ /* 0x000fe20003f2e000 */
[----:B------:R-:W-:Y:S01]  /*2170*/  FADD R6, -R6, R17 ;  /* 0x0000001106067221 */ /* 0x000fe20000000100 */
[----:B------:R-:W-:Y:S01]  /*2180*/  FADD R21, R19, R10 ;  /* 0x0000000a13157221 */ /* 0x000fe20000000000 */
[----:B------:R-:W-:-:S02]  /*2190*/  FMNMX R10, RZ, R14, !PT ;  /* 0x0000000eff0a7209 */ /* 0x000fc40007800000 */
[----:B------:R-:W-:Y:S01]  /*21a0*/  FSEL R19, -R14, RZ, !P1 ;  /* 0x000000ff0e137208 */ /* 0x000fe20004800100 */
[----:B------:R-:W-:Y:S02]  /*21b0*/  FADD R6, -R15, R6 ;  /* 0x000000060f067221 */ /* 0x000fe40000000100 */
[----:B------:R-:W-:Y:S02]  /*21c0*/  FADD R24, R10, R21 ;  /* 0x000000150a187221 */ /* 0x000fe40000000000 */
[----:B------:R-:W-:Y:S02]  /*21d0*/  FADD R22, -R6, R19 ;  /* 0x0000001306167221 */ /* 0x000fe40000000100 */
[----:B------:R-:W-:Y:S02]  /*21e0*/  FADD R10, R11, R24 ;  /* 0x000000180b0a7221 */ /* 0x000fe40000000000 */
[----:B------:R-:W-:Y:S02]  /*21f0*/  FADD R6, R17, R22 ;  /* 0x0000001611067221 */ /* 0x000fe40000000000 */
[----:B------:R-:W-:-:S02]  /*2200*/  FADD R11, -R11, R10 ;  /* 0x0000000a0b0b7221 */ /* 0x000fc40000000100 */
[----:B------:R-:W-:Y:S02]  /*2210*/  FADD R17, -R17, R6 ;  /* 0x0000000611117221 */ /* 0x000fe40000000100 */
[----:B------:R-:W-:Y:S02]  /*2220*/  FADD R24, -R24, R11 ;  /* 0x0000000b18187221 */ /* 0x000fe40000000100 */
[----:B------:R-:W-:-:S07]  /*2230*/  FADD R22, -R22, R17 ;  /* 0x0000001116167221 */ /* 0x000fce0000000100 */
.L_x_34:
[----:B------:R-:W-:Y:S05]  /*2240*/  BSYNC.RECONVERGENT B1 ;  /* 0x0000000000017941 */ /* 0x000fea0003800200 */
.L_x_33:
[----:B------:R-:W-:Y:S05]  /*2250*/  @P0 BRA `(.L_x_32) ;  /* 0x0000000000480947 */ /* 0x000fea0003800000 */
[----:B------:R-:W0:Y:S01]  /*2260*/  LDCU.64 UR4, c[0x0][0x380] ;  /* 0x00007000ff0477ac */ /* 0x000e220008000a00 */
[----:B------:R-:W-:-:S04]  /*2270*/  IMAD.WIDE.U32 R14, R8, R7, R12 ;  /* 0x00000007080e7225 */ /* 0x000fc800078e000c */
[----:B------:R-:W-:Y:S01]  /*2280*/  IMAD R7, R8, R5, R15 ;  /* 0x0000000508077224 */ /* 0x000fe200078e020f */
[----:B0-----:R-:W-:-:S04]  /*2290*/  LEA R16, P0, R14, UR4, 0x2 ;  /* 0x000000040e107c11 */ /* 0x001fc8000f8010ff */
[----:B------:R-:W-:-:S06]  /*22a0*/  LEA.HI.X R17, R14, UR5, R7, 0x2, P0 ;  /* 0x000000050e117c11 */ /* 0x000fcc00080f1407 */
[----:B------:R-:W2:Y:S01]  /*22b0*/  LDG.E.CONSTANT R17, desc[UR6][R16.64] ;  /* 0x0000000610117981 */ /* 0x000ea2000c1e9900 */
[----:B------:R-:W-:Y:S01]  /*22c0*/  FSETP.NE.AND P1, PT, |R26|, +INF , PT ;  /* 0x7f8000001a00780b */ /* 0x000fe20003f25200 */
[C---:B--2---:R-:W-:Y:S01]  /*22d0*/  FADD R7, R17.reuse, -R26 ;  /* 0x8000001a11077221 */ /* 0x044fe20000000000 */
[----:B------:R-:W-:-:S04]  /*22e0*/  FSETP.NE.AND P0, PT, |R17|, +INF , PT ;  /* 0x7f8000001100780b */ /* 0x000fc80003f05200 */
[----:B------:R-:W-:-:S04]  /*22f0*/  FSEL R7, R7, RZ, P0 ;  /* 0x000000ff07077208 */ /* 0x000fc80000000000 */
[----:B------:R-:W-:-:S04]  /*2300*/  FSEL R7, R7, RZ, P1 ;  /* 0x000000ff07077208 */ /* 0x000fc80000800000 */
[C---:B------:R-:W-:Y:S02]  /*2310*/  FSETP.GEU.AND P0, PT, R7.reuse, RZ, PT ;  /* 0x000000ff0700720b */ /* 0x040fe40003f0e000 */
[----:B------:R-:W-:Y:S02]  /*2320*/  FMNMX R11, RZ, R7, !PT ;  /* 0x00000007ff0b7209 */ /* 0x000fe40007800000 */
[----:B------:R-:W-:-:S03]  /*2330*/  FSEL R7, -R7, RZ, !P0 ;  /* 0x000000ff07077208 */ /* 0x000fc60004000100 */
[----:B------:R-:W-:Y:S02]  /*2340*/  FADD R11, R11, -R24 ;  /* 0x800000180b0b7221 */ /* 0x000fe40000000000 */
[----:B------:R-:W-:Y:S02]  /*2350*/  FADD R7, R7, -R22 ;  /* 0x8000001607077221 */ /* 0x000fe40000000000 */
[----:B------:R-:W-:Y:S02]  /*2360*/  FADD R10, R10, R11 ;  /* 0x0000000b0a0a7221 */ /* 0x000fe40000000000 */
[----:B------:R-:W-:-:S07]  /*2370*/  FADD R6, R6, R7 ;  /* 0x0000000706067221 */ /* 0x000fce0000000000 */
.L_x_32:
[----:B------:R-:W-:Y:S05]  /*2380*/  BSYNC.RECONVERGENT B0 ;  /* 0x0000000000007941 */ /* 0x000fea0003800200 */
.L_x_31:
[----:B------:R-:W0:Y:S01]  /*2390*/  LDC R22, c[0x0][0x398] ;  /* 0x0000e600ff167b82 */ /* 0x000e220000000800 */
[----:B------:R-:W-:Y:S01]  /*23a0*/  BSSY.RECONVERGENT B0, `(.L_x_35) ;  /* 0x0000010000007945 */ /* 0x000fe20003800200 */
[----:B0-----:R-:W-:-:S05]  /*23b0*/  SHF.L.U32 R22, R22, 0x1, RZ ;  /* 0x0000000116167819 */ /* 0x001fca00000006ff */
[----:B------:R-:W-:-:S05]  /*23c0*/  VIADD R15, R22, 0xffffffff ;  /* 0xffffffff160f7836 */ /* 0x000fca0000000000 */
[----:B------:R-:W-:-:S04]  /*23d0*/  I2FP.F32.U32 R15, R15 ;  /* 0x0000000f000f7245 */ /* 0x000fc80000201000 */
[----:B------:R-:W0:Y:S08]  /*23e0*/  MUFU.RCP R8, R15 ;  /* 0x0000000f00087308 */ /* 0x000e300000001000 */
[----:B------:R-:W1:Y:S01]  /*23f0*/  FCHK P0, R10, R15 ;  /* 0x0000000f0a007302 */ /* 0x000e620000000000 */
[----:B0-----:R-:W-:-:S04]  /*2400*/  FFMA R7, -R15, R8, 1 ;  /* 0x3f8000000f077423 */ /* 0x001fc80000000108 */
[----:B------:R-:W-:-:S04]  /*2410*/  FFMA R7, R8, R7, R8 ;  /* 0x0000000708077223 */ /* 0x000fc80000000008 */
[----:B------:R-:W-:-:S04]  /*2420*/  FFMA R8, R7, R10, RZ ;  /* 0x0000000a07087223 */ /* 0x000fc800000000ff */
[----:B------:R-:W-:-:S04]  /*2430*/  FFMA R11, -R15, R8, R10 ;  /* 0x000000080f0b7223 */ /* 0x000fc8000000010a */
[----:B------:R-:W-:Y:S01]  /*2440*/  FFMA R25, R7, R11, R8 ;  /* 0x0000000b07197223 */ /* 0x000fe20000000008 */
[----:B-1----:R-:W-:Y:S06]  /*2450*/  @!P0 BRA `(.L_x_36) ;  /* 0x0000000000108947 */ /* 0x002fec0003800000 */
[----:B------:R-:W-:Y:S02]  /*2460*/  MOV R7, R15 ;  /* 0x0000000f00077202 */ /* 0x000fe40000000f00 */
[----:B------:R-:W-:-:S07]  /*2470*/  MOV R8, 0x2490 ;  /* 0x0000249000087802 */ /* 0x000fce0000000f00 */
[----:B------:R-:W-:Y:S05]  /*2480*/  CALL.REL.NOINC `($__internal_1_$__cuda_sm3x_div_rn_noftz_f32_slowpath) ;  /* 0x00000010006c7944 */ /* 0x000fea0003c00000 */
[----:B------:R-:W-:-:S07]  /*2490*/  IMAD.MOV.U32 R25, RZ, RZ, R7 ;  /* 0x000000ffff197224 */ /* 0x000fce00078e0007 */
.L_x_36:
[----:B------:R-:W-:Y:S05]  /*24a0*/  BSYNC.RECONVERGENT B0 ;  /* 0x0000000000007941 */ /* 0x000fea0003800200 */
.L_x_35:
[----:B------:R-:W0:Y:S01]  /*24b0*/  MUFU.RCP R8, R15 ;  /* 0x0000000f00087308 */ /* 0x000e220000001000 */
[----:B------:R-:W-:Y:S07]  /*24c0*/  BSSY.RECONVERGENT B0, `(.L_x_37) ;  /* 0x000000d000007945 */ /* 0x000fee0003800200 */
[----:B------:R-:W1:Y:S01]  /*24d0*/  FCHK P0, R6, R15 ;  /* 0x0000000f06007302 */ /* 0x000e620000000000 */
[----:B0-----:R-:W-:-:S04]  /*24e0*/  FFMA R7, -R15, R8, 1 ;  /* 0x3f8000000f077423 */ /* 0x001fc80000000108 */
[----:B------:R-:W-:-:S04]  /*24f0*/  FFMA R7, R8, R7, R8 ;  /* 0x0000000708077223 */ /* 0x000fc80000000008 */
[----:B------:R-:W-:-:S04]  /*2500*/  FFMA R8, R7, R6, RZ ;  /* 0x0000000607087223 */ /* 0x000fc800000000ff */
[----:B------:R-:W-:-:S04]  /*2510*/  FFMA R27, -R15, R8, R6 ;  /* 0x000000080f1b7223 */ /* 0x000fc80000000106 */
[----:B------:R-:W-:Y:S01]  /*2520*/  FFMA R27, R7, R27, R8 ;  /* 0x0000001b071b7223 */ /* 0x000fe20000000008 */
[----:B-1----:R-:W-:Y:S06]  /*2530*/  @!P0 BRA `(.L_x_38) ;  /* 0x0000000000148947 */ /* 0x002fec0003800000 */
[----:B------:R-:W-:Y:S01]  /*2540*/  MOV R10, R6 ;  /* 0x00000006000a7202 */ /* 0x000fe20000000f00 */
[----:B------:R-:W-:Y:S01]  /*2550*/  IMAD.MOV.U32 R7, RZ, RZ, R15 ;  /* 0x000000ffff077224 */ /* 0x000fe200078e000f */
[----:B------:R-:W-:-:S07]  /*2560*/  MOV R8, 0x2580 ;  /* 0x0000258000087802 */ /* 0x000fce0000000f00 */
[----:B------:R-:W-:Y:S05]  /*2570*/  CALL.REL.NOINC `($__internal_1_$__cuda_sm3x_div_rn_noftz_f32_slowpath) ;  /* 0x0000001000307944 */ /* 0x000fea0003c00000 */
[----:B------:R-:W-:-:S07]  /*2580*/  MOV R27, R7 ;  /* 0x00000007001b7202 */ /* 0x000fce0000000f00 */
.L_x_38:
[----:B------:R-:W-:Y:S05]  /*2590*/  BSYNC.RECONVERGENT B0 ;  /* 0x0000000000007941 */ /* 0x000fea0003800200 */
.L_x_37:
[----:B------:R-:W0:Y:S01]  /*25a0*/  LDC.64 R10, c[0x0][0x390] ;  /* 0x0000e400ff0a7b82 */ /* 0x000e220000000a00 */
[----:B------:R-:W-:Y:S01]  /*25b0*/  IADD3 R6, PT, PT, R9, -0x1, R22 ;  /* 0xffffffff09067810 */ /* 0x000fe20007ffe016 */
[----:B------:R-:W1:Y:S04]  /*25c0*/  LDCU.64 UR4, c[0x0][0x3a0] ;  /* 0x00007400ff0477ac */ /* 0x000e680008000a00 */
[----:B------:R-:W-:Y:S02]  /*25d0*/  VIADD R7, R6, 0xffffffff ;  /* 0xffffffff06077836 */ /* 0x000fe40000000000 */
[----:B------:R-:W2:Y:S02]  /*25e0*/  LDC.64 R14, c[0x0][0x380] ;  /* 0x0000e000ff0e7b82 */ /* 0x000ea40000000a00 */
[----:B0-----:R-:W-:-:S04]  /*25f0*/  IMAD.WIDE.U32 R20, R7, R10, RZ ;  /* 0x0000000a07147225 */ /* 0x001fc800078e00ff */
[----:B------:R-:W-:Y:S01]  /*2600*/  IMAD R21, R7, R5, R21 ;  /* 0x0000000507157224 */ /* 0x000fe200078e0215 */
[----:B------:R-:W-:-:S04]  /*2610*/  IADD3 R6, P0, PT, R12, R20, RZ ;  /* 0x000000140c067210 */ /* 0x000fc80007f1e0ff */
[----:B------:R-:W-:Y:S02]  /*2620*/  IADD3.X R7, PT, PT, R13, R21, RZ, P0, !PT ;  /* 0x000000150d077210 */ /* 0x000fe400007fe4ff */
[----:B--2---:R-:W-:-:S04]  /*2630*/  LEA R16, P0, R6, R14, 0x2 ;  /* 0x0000000e06107211 */ /* 0x004fc800078010ff */
[----:B------:R-:W-:-:S05]  /*2640*/  LEA.HI.X R17, R6, R15, R7, 0x2, P0 ;  /* 0x0000000f06117211 */ /* 0x000fca00000f1407 */
[----:B------:R0:W2:Y:S01]  /*2650*/  LDG.E.CONSTANT R19, desc[UR6][R16.64] ;  /* 0x0000000610137981 */ /* 0x0000a2000c1e9900 */
[----:B------:R-:W-:Y:S01]  /*2660*/  FMUL R7, R0, -R25 ;  /* 0x8000001900077220 */ /* 0x000fe20000400000 */
[----:B------:R-:W-:-:S03]  /*2670*/  FADD R6, -R3, 1 ;  /* 0x3f80000003067421 */ /* 0x000fc60000000100 */
[----:B------:R-:W-:Y:S01]  /*2680*/  FFMA R8, R2, R27, R7 ;  /* 0x0000001b02087223 */ /* 0x000fe20000000007 */
[----:B-1----:R-:W-:-:S04]  /*2690*/  LEA R7, P2, R12, UR4, 0x2 ;  /* 0x000000040c077c11 */ /* 0x002fc8000f8410ff */
[C---:B------:R-:W-:Y:S02]  /*26a0*/  FSET.BF.GE.AND R24, R8.reuse, RZ, PT ;  /* 0x000000ff0818720a */ /* 0x040fe40003806000 */
[----:B------:R-:W-:Y:S02]  /*26b0*/  FSETP.GE.AND P0, PT, R8, RZ, PT ;  /* 0x000000ff0800720b */ /* 0x000fe40003f06000 */
[----:B0-----:R-:W-:Y:S01]  /*26c0*/  LEA R16, P3, R20, R7, 0x2 ;  /* 0x0000000714107211 */ /* 0x001fe200078610ff */
[----:B------:R-:W-:-:S04]  /*26d0*/  FFMA R24, R24, R6, R3 ;  /* 0x0000000618187223 */ /* 0x000fc80000000003 */
[----:B--2---:R-:W-:Y:S01]  /*26e0*/  FFMA R23, R8, R24, R19 ;  /* 0x0000001808177223 */ /* 0x004fe20000000013 */
[----:B------:R-:W-:Y:S02]  /*26f0*/  LEA.HI.X R8, R12, UR5, R13, 0x2, P2 ;  /* 0x000000050c087c11 */ /* 0x000fe400090f140d */
[----:B------:R-:W-:Y:S02]  /*2700*/  ISETP.GE.AND P2, PT, R18, R11, PT ;  /* 0x0000000b1200720c */ /* 0x000fe40003f46270 */
[----:B------:R-:W-:Y:S02]  /*2710*/  FSETP.NE.AND P1, PT, |R23|, +INF , PT ;  /* 0x7f8000001700780b */ /* 0x000fe40003f25200 */
[----:B------:R-:W-:-:S11]  /*2720*/  LEA.HI.X R17, R20, R8, R21, 0x2, P3 ;  /* 0x0000000814117211 */ /* 0x000fd600018f1415 */
[----:B------:R-:W-:-:S05]  /*2730*/  @!P1 FSEL R23, R23, RZ, P0 ;  /* 0x000000ff17179208 */ /* 0x000fca0000000000 */
[----:B------:R0:W-:Y:S01]  /*2740*/  STG.E desc[UR6][R16.64], R23 ;  /* 0x0000001710007986 */ /* 0x0001e2000c101906 */
[----:B------:R-:W-:Y:S05]  /*2750*/  @P2 EXIT ;  /* 0x000000000000294d */ /* 0x000fea0003800000 */
[----:B------:R-:W-:Y:S01]  /*2760*/  IMAD.IADD R22, R9, 0x1, R22 ;  /* 0x0000000109167824 */ /* 0x000fe200078e0216 */
[----:B------:R-:W-:Y:S01]  /*2770*/  BSSY.RECONVERGENT B0, `(.L_x_39) ;  /* 0x0000035000007945 */ /* 0x000fe20003800200 */
[----:B0-----:R-:W-:-:S03]  /*2780*/  MOV R16, R19 ;  /* 0x0000001300107202 */ /* 0x001fc60000000f00 */
[----:B------:R-:W-:-:S05]  /*2790*/  IADD3 R21, PT, PT, -R22, R11, RZ ;  /* 0x0000000b16157210 */ /* 0x000fca0007ffe1ff */
[----:B------:R-:W-:-:S05]  /*27a0*/  VIADD R17, R21, 0x1 ;  /* 0x0000000115117836 */ /* 0x000fca0000000000 */
[----:B------:R-:W-:-:S13]  /*27b0*/  LOP3.LUT P0, R17, R17, 0x3, RZ, 0xc0, !PT ;  /* 0x0000000311117812 */ /* 0x000fda000780c0ff */
[----:B------:R-:W-:Y:S05]  /*27c0*/  @!P0 BRA `(.L_x_40) ;  /* 0x0000000000bc8947 */ /* 0x000fea0003800000 */
[----:B------:R-:W-:Y:S01]  /*27d0*/  IMAD R23, R5, R18, RZ ;  /* 0x0000001205177224 */ /* 0x000fe200078e02ff */
[----:B------:R-:W-:Y:S01]  /*27e0*/  LEA R9, P0, R12, R14, 0x2 ;  /* 0x0000000e0c097211 */ /* 0x000fe200078010ff */
[----:B------:R-:W-:Y:S01]  /*27f0*/  IMAD.WIDE.U32 R18, R18, R10, RZ ;  /* 0x0000000a12127225 */ /* 0x000fe200078e00ff */
[----:B------:R-:W-:Y:S01]  /*2800*/  BSSY.RECONVERGENT B1, `(.L_x_41) ;  /* 0x000002a000017945 */ /* 0x000fe20003800200 */
[----:B------:R-:W-:Y:S02]  /*2810*/  MOV R29, R16 ;  /* 0x00000010001d7202 */ /* 0x000fe40000000f00 */
[----:B------:R-:W-:Y:S01]  /*2820*/  IMAD.IADD R23, R19, 0x1, R23 ;  /* 0x0000000113177824 */ /* 0x000fe200078e0217 */
[----:B------:R-:W-:Y:S01]  /*2830*/  SHF.L.U32 R20, R18, 0x2, RZ ;  /* 0x0000000212147819 */ /* 0x000fe200000006ff */
[----:B------:R-:W-:Y:S01]  /*2840*/  IMAD.MOV R17, RZ, RZ, -R17 ;  /* 0x000000ffff117224 */ /* 0x000fe200078e0a11 */
[----:B------:R-:W-:Y:S02]  /*2850*/  LEA.HI.X R19, R12, R15, R13, 0x2, P0 ;  /* 0x0000000f0c137211 */ /* 0x000fe400000f140d */
[----:B------:R-:W-:-:S02]  /*2860*/  SHF.L.U64.HI R18, R18, 0x2, R23 ;  /* 0x0000000212127819 */ /* 0x000fc40000010217 */
[----:B------:R-:W-:-:S07]  /*2870*/  SHF.L.U64.HI R23, R10, 0x2, R5 ;  /* 0x000000020a177819 */ /* 0x000fce0000010205 */
.L_x_42:
[----:B0-----:R-:W-:-:S05]  /*2880*/  IADD3 R14, P0, PT, R20, R9, RZ ;  /* 0x00000009140e7210 */ /* 0x001fca0007f1e0ff */
[----:B------:R-:W-:-:S05]  /*2890*/  IMAD.X R15, R18, 0x1, R19, P0 ;  /* 0x00000001120f7824 */ /* 0x000fca00000e0613 */
[----:B------:R-:W2:Y:S01]  /*28a0*/  LDG.E.CONSTANT R16, desc[UR6][R14.64] ;  /* 0x000000060e107981 */ /* 0x000ea2000c1e9900 */
[----:B------:R-:W-:Y:S01]  /*28b0*/  FSETP.NE.AND P1, PT, |R29|, +INF , PT ;  /* 0x7f8000001d00780b */ /* 0x000fe20003f25200 */
[----:B------:R-:W-:Y:S02]  /*28c0*/  VIADD R17, R17, 0x1 ;  /* 0x0000000111117836 */ /* 0x000fe40000000000 */
[C---:B--2---:R-:W-:Y:S01]  /*28d0*/  FADD R24, R16.reuse, -R29 ;  /* 0x8000001d10187221 */ /* 0x044fe20000000000 */
[----:B------:R-:W-:Y:S01]  /*28e0*/  FSETP.NE.AND P0, PT, |R16|, +INF , PT ;  /* 0x7f8000001000780b */ /* 0x000fe20003f05200 */
[----:B------:R-:W-:-:S03]  /*28f0*/  IMAD.MOV.U32 R29, RZ, RZ, R16 ;  /* 0x000000ffff1d7224 */ /* 0x000fc600078e0010 */
[----:B------:R-:W-:-:S04]  /*2900*/  FSEL R24, R24, RZ, P0 ;  /* 0x000000ff18187208 */ /* 0x000fc80000000000 */
[----:B------:R-:W-:-:S04]  /*2910*/  FSEL R24, R24, RZ, P1 ;  /* 0x000000ff18187208 */ /* 0x000fc80000800000 */
[----:B------:R-:W-:Y:S02]  /*2920*/  FMNMX R26, RZ, R24, !PT ;  /* 0x00000018ff1a7209 */ /* 0x000fe40007800000 */
[----:B------:R-:W-:-:S03]  /*2930*/  FSETP.GEU.AND P0, PT, R24, RZ, PT ;  /* 0x000000ff1800720b */ /* 0x000fc60003f0e000 */
[----:B------:R-:W-:Y:S01]  /*2940*/  FADD R26, R26, -R25 ;  /* 0x800000191a1a7221 */ /* 0x000fe20000000000 */
[----:B------:R-:W-:-:S03]  /*2950*/  FSEL R24, -R24, RZ, !P0 ;  /* 0x000000ff18187208 */ /* 0x000fc60004000100 */
[----:B------:R-:W-:Y:S01]  /*2960*/  FFMA R25, R26, R4, R25 ;  /* 0x000000041a197223 */ /* 0x000fe20000000019 */
[----:B------:R-:W-:Y:S01]  /*2970*/  MOV R26, R22 ;  /* 0x00000016001a7202 */ /* 0x000fe20000000f00 */
[--C-:B------:R-:W-:Y:S01]  /*2980*/  FADD R24, R24, -R27.reuse ;  /* 0x8000001b18187221 */ /* 0x100fe20000000000 */
[----:B------:R-:W-:Y:S02]  /*2990*/  VIADD R22, R22, 0x1 ;  /* 0x0000000116167836 */ /* 0x000fe40000000000 */
[----:B------:R-:W-:Y:S01]  /*29a0*/  FMUL R15, R0, -R25 ;  /* 0x80000019000f7220 */ /* 0x000fe20000400000 */
[----:B------:R-:W-:-:S04]  /*29b0*/  FFMA R27, R24, R4, R27 ;  /* 0x00000004181b7223 */ /* 0x000fc8000000001b */
[----:B------:R-:W-:-:S05]  /*29c0*/  FFMA R15, R2, R27, R15 ;  /* 0x0000001b020f7223 */ /* 0x000fca000000000f */
[C---:B------:R-:W-:Y:S02]  /*29d0*/  FSET.BF.GE.AND R14, R15.reuse, RZ, PT ;  /* 0x000000ff0f0e720a */ /* 0x040fe40003806000 */
[----:B------:R-:W-:-:S03]  /*29e0*/  FSETP.GE.AND P0, PT, R15, RZ, PT ;  /* 0x000000ff0f00720b */ /* 0x000fc60003f06000 */
[----:B------:R-:W-:-:S04]  /*29f0*/  FFMA R14, R6, R14, R3 ;  /* 0x0000000e060e7223 */ /* 0x000fc80000000003 */
[----:B------:R-:W-:Y:S01]  /*2a00*/  FFMA R24, R15, R14, R16 ;  /* 0x0000000e0f187223 */ /* 0x000fe20000000010 */
[----:B------:R-:W-:-:S04]  /*2a10*/  IADD3 R14, P2, PT, R20, R7, RZ ;  /* 0x00000007140e7210 */ /* 0x000fc80007f5e0ff */
[----:B------:R-:W-:Y:S02]  /*2a20*/  FSETP.NE.AND P1, PT, |R24|, +INF , PT ;  /* 0x7f8000001800780b */ /* 0x000fe40003f25200 */
[----:B------:R-:W-:-:S11]  /*2a30*/  IADD3.X R15, PT, PT, R18, R8, RZ, P2, !PT ;  /* 0x00000008120f7210 */ /* 0x000fd600017fe4ff */
[----:B------:R-:W-:Y:S02]  /*2a40*/  @!P1 FSEL R24, R24, RZ, P0 ;  /* 0x000000ff18189208 */ /* 0x000fe40000000000 */
[----:B------:R-:W-:Y:S02]  /*2a50*/  ISETP.NE.AND P0, PT, R17, RZ, PT ;  /* 0x000000ff1100720c */ /* 0x000fe40003f05270 */
[----:B------:R-:W-:Y:S01]  /*2a60*/  LEA R20, P1, R10, R20, 0x2 ;  /* 0x000000140a147211 */ /* 0x000fe200078210ff */
[----:B------:R0:W-:Y:S03]  /*2a70*/  STG.E desc[UR6][R14.64], R24 ;  /* 0x000000180e007986 */ /* 0x0001e6000c101906 */
[----:B------:R-:W-:-:S07]  /*2a80*/  IADD3.X R18, PT, PT, R18, R23, RZ, P1, !PT ;  /* 0x0000001712127210 */ /* 0x000fce0000ffe4ff */
[----:B------:R-:W-:Y:S05]  /*2a90*/  @P0 BRA `(.L_x_42) ;  /* 0xfffffffc00780947 */ /* 0x000fea000383ffff */
[----:B------:R-:W-:Y:S05]  /*2aa0*/  BSYNC.RECONVERGENT B1 ;  /* 0x0000000000017941 */ /* 0x000fea0003800200 */
.L_x_41:
[----:B------:R-:W-:-:S07]  /*2ab0*/  MOV R18, R26 ;  /* 0x0000001a00127202 */ /* 0x000fce0000000f00 */
.L_x_40:
[----:B------:R-:W-:Y:S05]  /*2ac0*/  BSYNC.RECONVERGENT B0 ;  /* 0x0000000000007941 */ /* 0x000fea0003800200 */
.L_x_39:
[----:B------:R-:W-:-:S13]  /*2ad0*/  ISETP.GE.U32.AND P0, PT, R21, 0x3, PT ;  /* 0x000000031500780c */ /* 0x000fda0003f06070 */
[----:B------:R-:W-:Y:S05]  /*2ae0*/  @!P0 EXIT ;  /* 0x000000000000894d */ /* 0x000fea0003800000 */
[C---:B------:R-:W-:Y:S01]  /*2af0*/  IMAD.IADD R11, R18.reuse, 0x1, -R11 ;  /* 0x00000001120b7824 */ /* 0x040fe200078e0a0b */
[----:B------:R-:W-:-:S07]  /*2b00*/  IADD3 R10, PT, PT, R18, 0x1, RZ ;  /* 0x00000001120a7810 */ /* 0x000fce0007ffe0ff */
.L_x_43:
[----:B------:R-:W0:Y:S01]  /*2b10*/  LDCU UR4, c[0x0][0x390] ;  /* 0x00007200ff0477ac */ /* 0x000e220008000800 */
[----:B------:R-:W-:Y:S01]  /*2b20*/  VIADD R17, R10, 0xffffffff ;  /* 0xffffffff0a117836 */ /* 0x000fe20000000000 */
[----:B------:R-:W1:Y:S03]  /*2b30*/  LDCU.64 UR8, c[0x0][0x380] ;  /* 0x00007000ff0877ac */ /* 0x000e660008000a00 */
[----:B0-----:R-:W-:-:S04]  /*2b40*/  IMAD.WIDE.U32 R14, R17, UR4, RZ ;  /* 0x00000004110e7c25 */ /* 0x001fc8000f8e00ff */
[----:B------:R-:W-:Y:S01]  /*2b50*/  IMAD R17, R17, R5, R15 ;  /* 0x0000000511117224 */ /* 0x000fe200078e020f */
[----:B------:R-:W-:Y:S01]  /*2b60*/  IADD3 R9, P0, PT, R12, R14, RZ ;  /* 0x0000000e0c097210 */ /* 0x000fe20007f1e0ff */
[----:B------:R-:W-:-:S03]  /*2b70*/  IMAD.WIDE.U32 R18, R10, UR4, RZ ;  /* 0x000000040a127c25 */ /* 0x000fc6000f8e00ff */
[----:B------:R-:W-:Y:S01]  /*2b80*/  IADD3.X R22, PT, PT, R13, R17, RZ, P0, !PT ;  /* 0x000000110d167210 */ /* 0x000fe200007fe4ff */
[----:B------:R-:W-:Y:S01]  /*2b90*/  IMAD R15, R10, R5, R19 ;  /* 0x000000050a0f7224 */ /* 0x000fe200078e0213 */
[----:B-1----:R-:W-:-:S04]  /*2ba0*/  LEA R20, P0, R9, UR8, 0x2 ;  /* 0x0000000809147c11 */ /* 0x002fc8000f8010ff */
[----:B------:R-:W-:Y:S02]  /*2bb0*/  LEA.HI.X R21, R9, UR9, R22, 0x2, P0 ;  /* 0x0000000909157c11 */ /* 0x000fe400080f1416 */
[----:B------:R-:W-:-:S03]  /*2bc0*/  IADD3 R9, P0, PT, R12, R18, RZ ;  /* 0x000000120c097210 */ /* 0x000fc60007f1e0ff */
[----:B------:R-:W2:Y:S02]  /*2bd0*/  LDG.E.CONSTANT R20, desc[UR6][R20.64] ;  /* 0x0000000614147981 */ /* 0x000ea4000c1e9900 */
[----:B------:R-:W-:Y:S01]  /*2be0*/  IMAD.X R24, R13, 0x1, R15, P0 ;  /* 0x000000010d187824 */ /* 0x000fe200000e060f */
[----:B------:R-:W-:-:S04]  /*2bf0*/  LEA R22, P0, R9, UR8, 0x2 ;  /* 0x0000000809167c11 */ /* 0x000fc8000f8010ff */
[----:B------:R-:W-:-:S05]  /*2c00*/  LEA.HI.X R23, R9, UR9, R24, 0x2, P0 ;  /* 0x0000000909177c11 */ /* 0x000fca00080f1418 */
[----:B------:R-:W3:Y:S01]  /*2c10*/  LDG.E.CONSTANT R9, desc[UR6][R22.64] ;  /* 0x0000000616097981 */ /* 0x000ee2000c1e9900 */
[----:B------:R-:W-:Y:S01]  /*2c20*/  FSETP.NE.AND P0, PT, |R16|, +INF , PT ;  /* 0x7f8000001000780b */ /* 0x000fe20003f05200 */
[----:B------:R-:W-:Y:S02]  /*2c30*/  VIADD R26, R10, 0x2 ;  /* 0x000000020a1a7836 */ /* 0x000fe40000000000 */
[C---:B--2---:R-:W-:Y:S01]  /*2c40*/  FADD R19, R20.reuse, -R16 ;  /* 0x8000001014137221 */ /* 0x044fe20000000000 */
[----:B------:R-:W-:Y:S02]  /*2c50*/  FSETP.NE.AND P1, PT, |R20|, +INF , PT ;  /* 0x7f8000001400780b */ /* 0x000fe40003f25200 */
[C---:B------:R-:W-:Y:S02]  /*2c60*/  LEA R16, P2, R14.reuse, R7, 0x2 ;  /* 0x000000070e107211 */ /* 0x040fe400078410ff */
[----:B------:R-:W-:Y:S02]  /*2c70*/  FSEL R19, R19, RZ, P1 ;  /* 0x000000ff13137208 */ /* 0x000fe40000800000 */
[----:B------:R-:W-:-:S02]  /*2c80*/  LEA.HI.X R17, R14, R8, R17, 0x2, P2 ;  /* 0x000000080e117211 */ /* 0x000fc400010f1411 */
[----:B------:R-:W-:Y:S01]  /*2c90*/  FSEL R19, R19, RZ, P0 ;  /* 0x000000ff13137208 */ /* 0x000fe20000000000 */
[----:B---3--:R-:W-:Y:S01]  /*2ca0*/  FADD R21, -R20, R9 ;  /* 0x0000000914157221 */ /* 0x008fe20000000100 */
[----:B------:R-:W-:Y:S02]  /*2cb0*/  FSETP.NE.AND P0, PT, |R9|, +INF , PT ;  /* 0x7f8000000900780b */ /* 0x000fe40003f05200 */
[----:B------:R-:W-:Y:S02]  /*2cc0*/  FSETP.GEU.AND P2, PT, R19, RZ, PT ;  /* 0x000000ff1300720b */ /* 0x000fe40003f4e000 */
[----:B------:R-:W-:Y:S02]  /*2cd0*/  FMNMX R14, RZ, R19, !PT ;  /* 0x00000013ff0e7209 */ /* 0x000fe40007800000 */
[----:B------:R-:W-:Y:S02]  /*2ce0*/  FSEL R21, R21, RZ, P0 ;  /* 0x000000ff15157208 */ /* 0x000fe40000000000 */
[----:B------:R-:W-:Y:S01]  /*2cf0*/  FSEL R22, -R19, RZ, !P2 ;  /* 0x000000ff13167208 */ /* 0x000fe20005000100 */
[----:B------:R-:W-:Y:S01]  /*2d00*/  FADD R14, R14, -R25 ;  /* 0x800000190e0e7221 */ /* 0x000fe20000000000 */
[----:B------:R-:W-:-:S03]  /*2d10*/  FSEL R21, R21, RZ, P1 ;  /* 0x000000ff15157208 */ /* 0x000fc60000800000 */
[----:B------:R-:W-:Y:S01]  /*2d20*/  FADD R22, R22, -R27 ;  /* 0x8000001b16167221 */ /* 0x000fe20000000000 */
[-C--:B------:R-:W-:Y:S01]  /*2d30*/  FFMA R25, R14, R4.reuse, R25 ;  /* 0x000000040e197223 */ /* 0x080fe20000000019 */
[C---:B------:R-:W-:Y:S02]  /*2d40*/  FSETP.GEU.AND P1, PT, R21.reuse, RZ, PT ;  /* 0x000000ff1500720b */ /* 0x040fe40003f2e000 */
[----:B------:R-:W-:Y:S01]  /*2d50*/  FMNMX R14, RZ, R21, !PT ;  /* 0x00000015ff0e7209 */ /* 0x000fe20007800000 */
[----:B------:R-:W-:Y:S01]  /*2d60*/  FFMA R27, R22, R4, R27 ;  /* 0x00000004161b7223 */ /* 0x000fe2000000001b */
[----:B------:R-:W-:Y:S01]  /*2d70*/  FMUL R19, R0, -R25 ;  /* 0x8000001900137220 */ /* 0x000fe20000400000 */
[----:B------:R-:W-:Y:S02]  /*2d80*/  FSEL R22, -R21, RZ, !P1 ;  /* 0x000000ff15167208 */ /* 0x000fe40004800100 */
[----:B------:R-:W-:Y:S01]  /*2d90*/  FADD R14, -R25, R14 ;  /* 0x0000000e190e7221 */ /* 0x000fe20000000100 */
[----:B------:R-:W-:-:S02]  /*2da0*/  FFMA R19, R2, R27, R19 ;  /* 0x0000001b02137223 */ /* 0x000fc40000000013 */
[----:B------:R-:W-:Y:S01]  /*2db0*/  FADD R22, -R27, R22 ;  /* 0x000000161b167221 */ /* 0x000fe20000000100 */
[-C--:B------:R-:W-:Y:S02]  /*2dc0*/  FFMA R25, R14, R4.reuse, R25 ;  /* 0x000000040e197223 */ /* 0x080fe40000000019 */
[C---:B------:R-:W-:Y:S01]  /*2dd0*/  FSET.BF.GE.AND R14, R19.reuse, RZ, PT ;  /* 0x000000ff130e720a */ /* 0x040fe20003806000 */
[----:B------:R-:W-:Y:S01]  /*2de0*/  FFMA R27, R22, R4, R27 ;  /* 0x00000004161b7223 */ /* 0x000fe2000000001b */
[----:B------:R-:W-:Y:S01]  /*2df0*/  FMUL R21, R0, -R25 ;  /* 0x8000001900157220 */ /* 0x000fe20000400000 */
[----:B------:R-:W-:Y:S02]  /*2e00*/  FSETP.GE.AND P2, PT, R19, RZ, PT ;  /* 0x000000ff1300720b */ /* 0x000fe40003f46000 */
[----:B------:R-:W-:Y:S01]  /*2e10*/  FFMA R14, R6, R14, R3 ;  /* 0x0000000e060e7223 */ /* 0x000fe20000000003 */
[----:B------:R-:W-:-:S03]  /*2e20*/  FFMA R22, R2, R27, R21 ;  /* 0x0000001b02167223 */ /* 0x000fc60000000015 */
[----:B------:R-:W-:Y:S01]  /*2e30*/  FFMA R24, R19, R14, R20 ;  /* 0x0000000e13187223 */ /* 0x000fe20000000014 */
[----:B------:R-:W-:Y:S02]  /*2e40*/  IADD3 R20, PT, PT, R10, 0x1, RZ ;  /* 0x000000010a147810 */ /* 0x000fe40007ffe0ff */
[----:B------:R-:W-:Y:S02]  /*2e50*/  FSET.BF.GE.AND R14, R22, RZ, PT ;  /* 0x000000ff160e720a */ /* 0x000fe40003806000 */
[----:B------:R-:W-:-:S03]  /*2e60*/  FSETP.NE.AND P3, PT, |R24|, +INF , PT ;  /* 0x7f8000001800780b */ /* 0x000fc60003f65200 */
[----:B------:R-:W-:-:S04]  /*2e70*/  FFMA R14, R6, R14, R3 ;  /* 0x0000000e060e7223 */ /* 0x000fc80000000003 */
[----:B------:R-:W-:Y:S01]  /*2e80*/  FFMA R29, R22, R14, R9 ;  /* 0x0000000e161d7223 */ /* 0x000fe20000000009 */
[----:B------:R-:W-:-:S04]  /*2e90*/  LEA R14, P4, R18, R7, 0x2 ;  /* 0x00000007120e7211 */ /* 0x000fc800078810ff */
[----:B------:R-:W-:Y:S02]  /*2ea0*/  FSETP.NE.AND P1, PT, |R29|, +INF , PT ;  /* 0x7f8000001d00780b */ /* 0x000fe40003f25200 */
[----:B------:R-:W-:Y:S01]  /*2eb0*/  LEA.HI.X R15, R18, R8, R15, 0x2, P4 ;  /* 0x00000008120f7211 */ /* 0x000fe200020f140f */
[----:B------:R-:W-:Y:S01]  /*2ec0*/  IMAD.WIDE.U32 R18, R20, UR4, RZ ;  /* 0x0000000414127c25 */ /* 0x000fe2000f8e00ff */
[----:B------:R-:W-:Y:S02]  /*2ed0*/  @!P3 FSEL R24, R24, RZ, P2 ;  /* 0x000000ff1818b208 */ /* 0x000fe40001000000 */
[----:B------:R-:W-:Y:S01]  /*2ee0*/  FSETP.GE.AND P2, PT, R22, RZ, PT ;  /* 0x000000ff1600720b */ /* 0x000fe20003f46000 */
[----:B------:R-:W-:Y:S01]  /*2ef0*/  IMAD R19, R20, R5, R19 ;  /* 0x0000000514137224 */ /* 0x000fe200078e0213 */
[----:B------:R-:W-:Y:S01]  /*2f00*/  IADD3 R23, P3, PT, R12, R18, RZ ;  /* 0x000000120c177210 */ /* 0x000fe20007f7e0ff */
[C---:B------:R-:W-:Y:S01]  /*2f10*/  IMAD.WIDE.U32 R20, R26.reuse, UR4, RZ ;  /* 0x000000041a147c25 */ /* 0x040fe2000f8e00ff */
[----:B------:R0:W-:Y:S02]  /*2f20*/  STG.E desc[UR6][R16.64], R24 ;  /* 0x0000001810007986 */ /* 0x0001e4000c101906 */
[----:B------:R-:W-:Y:S01]  /*2f30*/  IADD3.X R28, PT, PT, R13, R19, RZ, P3, !PT ;  /* 0x000000130d1c7210 */ /* 0x000fe20001ffe4ff */
[----:B------:R-:W-:Y:S01]  /*2f40*/  IMAD R21, R26, R5, R21 ;  /* 0x000000051a157224 */ /* 0x000fe200078e0215 */
[----:B------:R-:W-:-:S02]  /*2f50*/  @!P1 FSEL R29, R29, RZ, P2 ;  /* 0x000000ff1d1d9208 */ /* 0x000fc40001000000 */
[----:B------:R-:W-:-:S03]  /*2f60*/  LEA R22, P1, R23, UR8, 0x2 ;  /* 0x0000000817167c11 */ /* 0x000fc6000f8210ff */
[----:B------:R1:W-:Y:S01]  /*2f70*/  STG.E desc[UR6][R14.64], R29 ;  /* 0x0000001d0e007986 */ /* 0x0003e2000c101906 */
[----:B------:R-:W-:Y:S02]  /*2f80*/  LEA.HI.X R23, R23, UR9, R28, 0x2, P1 ;  /* 0x0000000917177c11 */ /* 0x000fe400088f141c */
[----:B0-----:R-:W-:-:S03]  /*2f90*/  IADD3 R17, P1, PT, R12, R20, RZ ;  /* 0x000000140c117210 */ /* 0x001fc60007f3e0ff */
[----:B------:R-:W2:Y:S02]  /*2fa0*/  LDG.E.CONSTANT R22, desc[UR6][R22.64] ;  /* 0x0000000616167981 */ /* 0x000ea4000c1e9900 */
[----:B------:R-:W-:Y:S01]  /*2fb0*/  IMAD.X R24, R13, 0x1, R21, P1 ;  /* 0x000000010d187824 */ /* 0x000fe200008e0615 */
[----:B------:R-:W-:-:S04]  /*2fc0*/  LEA R16, P1, R17, UR8, 0x2 ;  /* 0x0000000811107c11 */ /* 0x000fc8000f8210ff */
[----:B------:R-:W-:-:S05]  /*2fd0*/  LEA.HI.X R17, R17, UR9, R24, 0x2, P1 ;  /* 0x0000000911117c11 */ /* 0x000fca00088f1418 */
[----:B------:R-:W1:Y:S01]  /*2fe0*/  LDG.E.CONSTANT R24, desc[UR6][R16.64] ;  /* 0x0000000610187981 */ /* 0x000e62000c1e9900 */
[----:B------:R-:W-:Y:S01]  /*2ff0*/  IADD3 R11, PT, PT, R11, 0x4, RZ ;  /* 0x000000040b0b7810 */ /* 0x000fe20007ffe0ff */
[----:B--2---:R-:W-:Y:S01]  /*3000*/  FADD R9, -R9, R22 ;  /* 0x0000001609097221 */ /* 0x004fe20000000100 */
[----:B------:R-:W-:-:S04]  /*3010*/  FSETP.NE.AND P1, PT, |R22|, +INF , PT ;  /* 0x7f8000001600780b */ /* 0x000fc80003f25200 */
[----:B------:R-:W-:-:S04]  /*3020*/  FSEL R9, R9, RZ, P1 ;  /* 0x000000ff09097208 */ /* 0x000fc80000800000 */
[----:B------:R-:W-:Y:S01]  /*3030*/  FSEL R9, R9, RZ, P0 ;  /* 0x000000ff09097208 */ /* 0x000fe20000000000 */
[----:B-1----:R-:W-:Y:S01]  /*3040*/  FADD R15, -R22, R24 ;  /* 0x00000018160f7221 */ /* 0x002fe20000000100 */
[----:B------:R-:W-:Y:S02]  /*3050*/  FSETP.NE.AND P2, PT, |R24|, +INF , PT ;  /* 0x7f8000001800780b */ /* 0x000fe40003f45200 */
[----:B------:R-:W-:Y:S02]  /*3060*/  FMNMX R14, RZ, R9, !PT ;  /* 0x00000009ff0e7209 */ /* 0x000fe40007800000 */
[----:B------:R-:W-:Y:S02]  /*3070*/  FSETP.GEU.AND P0, PT, R9, RZ, PT ;  /* 0x000000ff0900720b */ /* 0x000fe40003f0e000 */
[----:B------:R-:W-:Y:S01]  /*3080*/  FSEL R15, R15, RZ, P2 ;  /* 0x000000ff0f0f7208 */ /* 0x000fe20001000000 */
[----:B------:R-:W-:Y:S01]  /*3090*/  FADD R14, -R25, R14 ;  /* 0x0000000e190e7221 */ /* 0x000fe20000000100 */
[----:B------:R-:W-:-:S02]  /*30a0*/  FSEL R26, -R9, RZ, !P0 ;  /* 0x000000ff091a7208 */ /* 0x000fc40004000100 */
[----:B------:R-:W-:Y:S01]  /*30b0*/  FSEL R15, R15, RZ, P1 ;  /* 0x000000ff0f0f7208 */ /* 0x000fe20000800000 */
[-C--:B------:R-:W-:Y:S02]  /*30c0*/  FFMA R25, R14, R4.reuse, R25 ;  /* 0x000000040e197223 */ /* 0x080fe40000000019 */
[----:B------:R-:W-:Y:S01]  /*30d0*/  FADD R26, -R27, R26 ;  /* 0x0000001a1b1a7221 */ /* 0x000fe20000000100 */
[C---:B------:R-:W-:Y:S01]  /*30e0*/  FSETP.GEU.AND P0, PT, R15.reuse, RZ, PT ;  /* 0x000000ff0f00720b */ /* 0x040fe20003f0e000 */
[----:B------:R-:W-:Y:S01]  /*30f0*/  FMUL R9, R0, -R25 ;  /* 0x8000001900097220 */ /* 0x000fe20000400000 */
[----:B------:R-:W-:Y:S01]  /*3100*/  FMNMX R14, RZ, R15, !PT ;  /* 0x0000000fff0e7209 */ /* 0x000fe20007800000 */
[----:B------:R-:W-:Y:S01]  /*3110*/  FFMA R27, R26, R4, R27 ;  /* 0x000000041a1b7223 */ /* 0x000fe2000000001b */
[----:B------:R-:W-:-:S03]  /*3120*/  FSEL R16, -R15, RZ, !P0 ;  /* 0x000000ff0f107208 */ /* 0x000fc60004000100 */
[----:B------:R-:W-:Y:S01]  /*3130*/  FADD R14, -R25, R14 ;  /* 0x0000000e190e7221 */ /* 0x000fe20000000100 */
[----:B------:R-:W-:Y:S01]  /*3140*/  FFMA R9, R2, R27, R9 ;  /* 0x0000001b02097223 */ /* 0x000fe20000000009 */
[----:B------:R-:W-:Y:S02]  /*3150*/  FADD R16, -R27, R16 ;  /* 0x000000101b107221 */ /* 0x000fe40000000100 */
[-C--:B------:R-:W-:Y:S01]  /*3160*/  FFMA R25, R14, R4.reuse, R25 ;  /* 0x000000040e197223 */ /* 0x080fe20000000019 */
[----:B------:R-:W-:Y:S01]  /*3170*/  LEA R14, P0, R18, R7, 0x2 ;  /* 0x00000007120e7211 */ /* 0x000fe200078010ff */
[----:B------:R-:W-:Y:S01]  /*3180*/  FFMA R27, R16, R4, R27 ;  /* 0x00000004101b7223 */ /* 0x000fe2000000001b */
[C---:B------:R-:W-:Y:S01]  /*3190*/  FSET.BF.GE.AND R16, R9.reuse, RZ, PT ;  /* 0x000000ff0910720a */ /* 0x040fe20003806000 */
[----:B------:R-:W-:Y:S01]  /*31a0*/  FMUL R17, R0, -R25 ;  /* 0x8000001900117220 */ /* 0x000fe20000400000 */
[----:B------:R-:W-:Y:S02]  /*31b0*/  LEA.HI.X R15, R18, R8, R19, 0x2, P0 ;  /* 0x00000008120f7211 */ /* 0x000fe400000f1413 */
[----:B------:R-:W-:Y:S01]  /*31c0*/  FSETP.GE.AND P0, PT, R9, RZ, PT ;  /* 0x000000ff0900720b */ /* 0x000fe20003f06000 */
[----:B------:R-:W-:Y:S01]  /*31d0*/  FFMA R17, R2, R27, R17 ;  /* 0x0000001b02117223 */ /* 0x000fe20000000011 */
[----:B------:R-:W-:-:S04]  /*31e0*/  FFMA R16, R6, R16, R3 ;  /* 0x0000001006107223 */ /* 0x000fc80000000003 */
[----:B------:R-:W-:Y:S01]  /*31f0*/  FSET.BF.GE.AND R18, R17, RZ, PT ;  /* 0x000000ff1112720a */ /* 0x000fe20003806000 */
[----:B------:R-:W-:Y:S01]  /*3200*/  FFMA R19, R9, R16, R22 ;  /* 0x0000001009137223 */ /* 0x000fe20000000016 */
[----:B------:R-:W-:Y:S02]  /*3210*/  LEA R16, P4, R20, R7, 0x2 ;  /* 0x0000000714107211 */ /* 0x000fe400078810ff */
[----:B------:R-:W-:Y:S01]  /*3220*/  FSETP.GE.AND P2, PT, R17, RZ, PT ;  /* 0x000000ff1100720b */ /* 0x000fe20003f46000 */
[----:B------:R-:W-:Y:S01]  /*3230*/  FFMA R18, R6, R18, R3 ;  /* 0x0000001206127223 */ /* 0x000fe20000000003 */
[----:B------:R-:W-:-:S03]  /*3240*/  FSETP.NE.AND P1, PT, |R19|, +INF , PT ;  /* 0x7f8000001300780b */ /* 0x000fc60003f25200 */
[----:B------:R-:W-:Y:S01]  /*3250*/  FFMA R23, R17, R18, R24 ;  /* 0x0000001211177223 */ /* 0x000fe20000000018 */
[----:B------:R-:W-:-:S04]  /*3260*/  LEA.HI.X R17, R20, R8, R21, 0x2, P4 ;  /* 0x0000000814117211 */ /* 0x000fc800020f1415 */
[----:B------:R-:W-:-:S05]  /*3270*/  FSETP.NE.AND P3, PT, |R23|, +INF , PT ;  /* 0x7f8000001700780b */ /* 0x000fca0003f65200 */
[----:B------:R-:W-:Y:S02]  /*3280*/  @!P1 FSEL R19, R19, RZ, P0 ;  /* 0x000000ff13139208 */ /* 0x000fe40000000000 */
[----:B------:R-:W-:-:S03]  /*3290*/  ISETP.NE.AND P0, PT, R11, RZ, PT ;  /* 0x000000ff0b00720c */ /* 0x000fc60003f05270 */
[----:B------:R0:W-:Y:S03]  /*32a0*/  STG.E desc[UR6][R14.64], R19 ;  /* 0x000000130e007986 */ /* 0x0001e6000c101906 */
[----:B------:R-:W-:-:S05]  /*32b0*/  @!P3 FSEL R23, R23, RZ, P2 ;  /* 0x000000ff1717b208 */ /* 0x000fca0001000000 */
[----:B------:R0:W-:Y:S02]  /*32c0*/  STG.E desc[UR6][R16.64], R23 ;  /* 0x0000001710007986 */ /* 0x0001e4000c101906 */
[----:B------:R-:W-:Y:S05]  /*32d0*/  @!P0 EXIT ;  /* 0x000000000000894d */ /* 0x000fea0003800000 */
[----:B------:R-:W-:Y:S01]  /*32e0*/  VIADD R10, R10, 0x4 ;  /* 0x000000040a0a7836 */ /* 0x000fe20000000000 */
[----:B0-----:R-:W-:Y:S01]  /*32f0*/  MOV R16, R24 ;  /* 0x0000001800107202 */ /* 0x001fe20000000f00 */
[----:B------:R-:W-:Y:S06]  /*3300*/  BRA `(.L_x_43) ;  /* 0xfffffff800007947 */ /* 0x000fec000383ffff */
        .weak           $__internal_0_$__cuda_sm20_rcp_rn_f32_slowpath
        .type           $__internal_0_$__cuda_sm20_rcp_rn_f32_slowpath,@function
        .size           $__internal_0_$__cuda_sm20_rcp_rn_f32_slowpath,($__internal_1_$__cuda_sm3x_div_rn_noftz_f32_slowpath - $__internal_0_$__cuda_sm20_rcp_rn_f32_slowpath)
$__internal_0_$__cuda_sm20_rcp_rn_f32_slowpath:
[----:B------:R-:W-:-:S05]  /*3310*/  IMAD.SHL.U32 R5, R4, 0x2, RZ ;  /* 0x0000000204057824 */ /* 0x000fca00078e00ff */
[----:B------:R-:W-:-:S04]  /*3320*/  SHF.R.U32.HI R5, RZ, 0x18, R5 ;  /* 0x00000018ff057819 */ /* 0x000fc80000011605 */
[----:B------:R-:W-:-:S13]  /*3330*/  ISETP.NE.U32.AND P0, PT, R5, RZ, PT ;  /* 0x000000ff0500720c */ /* 0x000fda0003f05070 */
[----:B------:R-:W-:Y:S05]  /*3340*/  @P0 BRA `(.L_x_44) ;  /* 0x00000000002c0947 */ /* 0x000fea0003800000 */
[----:B------:R-:W-:-:S04]  /*3350*/  SHF.L.U32 R5, R4, 0x1, RZ ;  /* 0x0000000104057819 */ /* 0x000fc800000006ff */
[----:B------:R-:W-:-:S13]  /*3360*/  ISETP.NE.AND P0, PT, R5, RZ, PT ;  /* 0x000000ff0500720c */ /* 0x000fda0003f05270 */
[----:B------:R2:W3:Y:S01]  /*3370*/  @!P0 MUFU.RCP R5, R4 ;  /* 0x0000000400058308 */ /* 0x0004e20000001000 */
[----:B------:R-:W-:Y:S05]  /*3380*/  @!P0 BRA `(.L_x_45) ;  /* 0x0000000000a48947 */ /* 0x000fea0003800000 */
[----:B------:R-:W-:-:S04]  /*3390*/  FFMA R7, R4, 1.84467440737095516160e+19, RZ ;  /* 0x5f80000004077823 */ /* 0x000fc800000000ff */
[----:B--2---:R-:W3:Y:S02]  /*33a0*/  MUFU.RCP R4, R7 ;  /* 0x0000000700047308 */ /* 0x004ee40000001000 */
[----:B---3--:R-:W-:-:S04]  /*33b0*/  FFMA R5, R7, R4, -1 ;  /* 0xbf80000007057423 */ /* 0x008fc80000000004 */
[----:B------:R-:W-:-:S04]  /*33c0*/  FADD.FTZ R5, -R5, -RZ ;  /* 0x800000ff05057221 */ /* 0x000fc80000010100 */
[----:B------:R-:W-:-:S04]  /*33d0*/  FFMA R4, R4, R5, R4 ;  /* 0x0000000504047223 */ /* 0x000fc80000000004 */
[----:B------:R-:W-:Y:S01]  /*33e0*/  FFMA R5, R4, 1.84467440737095516160e+19, RZ ;  /* 0x5f80000004057823 */ /* 0x000fe200000000ff */
[----:B------:R-:W-:Y:S06]  /*33f0*/  BRA `(.L_x_45) ;  /* 0x0000000000887947 */ /* 0x000fec0003800000 */
.L_x_44:
[----:B------:R-:W-:-:S05]  /*3400*/  VIADD R7, R5, 0xffffff03 ;  /* 0xffffff0305077836 */ /* 0x000fca0000000000 */
[----:B------:R-:W-:-:S13]  /*3410*/  ISETP.GT.U32.AND P0, PT, R7, 0x1, PT ;  /* 0x000000010700780c */ /* 0x000fda0003f04070 */
[----:B------:R-:W-:Y:S05]  /*3420*/  @P0 BRA `(.L_x_46) ;  /* 0x0000000000780947 */ /* 0x000fea0003800000 */
[----:B------:R-:W-:Y:S01]  /*3430*/  LOP3.LUT R8, R4, 0x7fffff, RZ, 0xc0, !PT ;  /* 0x007fffff04087812 */ /* 0x000fe200078ec0ff */
[----:B------:R-:W-:Y:S02]  /*3440*/  HFMA2 R16, -RZ, RZ, 0, 1.78813934326171875e-07 ;  /* 0x00000003ff107431 */ /* 0x000fe400000001ff */
[----:B------:R-:W-:Y:S01]  /*3450*/  VIADD R5, R5, 0xffffff04 ;  /* 0xffffff0405057836 */ /* 0x000fe20000000000 */
[----:B------:R-:W-:-:S04]  /*3460*/  LOP3.LUT R8, R8, 0x3f800000, RZ, 0xfc, !PT ;  /* 0x3f80000008087812 */ /* 0x000fc800078efcff */
[----:B------:R-:W0:Y:S01]  /*3470*/  MUFU.RCP R11, R8 ;  /* 0x00000008000b7308 */ /* 0x000e220000001000 */
[----:B------:R-:W-:Y:S01]  /*3480*/  SHF.L.U32 R15, R16, R7, RZ ;  /* 0x00000007100f7219 */ /* 0x000fe200000006ff */
[----:B0-----:R-:W-:-:S04]  /*3490*/  FFMA R10, R8, R11, -1 ;  /* 0xbf800000080a7423 */ /* 0x001fc8000000000b */
[----:B------:R-:W-:-:S04]  /*34a0*/  FADD.FTZ R10, -R10, -RZ ;  /* 0x800000ff0a0a7221 */ /* 0x000fc80000010100 */
[CCC-:B------:R-:W-:Y:S01]  /*34b0*/  FFMA.RM R14, R11.reuse, R10.reuse, R11.reuse ;  /* 0x0000000a0b0e7223 */ /* 0x1c0fe2000000400b */
[----:B------:R-:W-:-:S04]  /*34c0*/  FFMA.RP R11, R11, R10, R11 ;  /* 0x0000000a0b0b7223 */ /* 0x000fc8000000800b */
[C---:B------:R-:W-:Y:S02]  /*34d0*/  LOP3.LUT R10, R14.reuse, 0x7fffff, RZ, 0xc0, !PT ;  /* 0x007fffff0e0a7812 */ /* 0x040fe400078ec0ff */
[----:B------:R-:W-:Y:S02]  /*34e0*/  FSETP.NEU.FTZ.AND P0, PT, R14, R11, PT ;  /* 0x0000000b0e00720b */ /* 0x000fe40003f1d000 */
[----:B------:R-:W-:Y:S02]  /*34f0*/  LOP3.LUT R10, R10, 0x800000, RZ, 0xfc, !PT ;  /* 0x008000000a0a7812 */ /* 0x000fe400078efcff */
[----:B------:R-:W-:Y:S02]  /*3500*/  SEL R11, RZ, 0xffffffff, !P0 ;  /* 0xffffffffff0b7807 */ /* 0x000fe40004000000 */
[----:B------:R-:W-:Y:S02]  /*3510*/  LOP3.LUT R8, R15, R10, RZ, 0xc0, !PT ;  /* 0x0000000a0f087212 */ /* 0x000fe400078ec0ff */
[----:B------:R-:W-:Y:S01]  /*3520*/  SHF.R.U32.HI R5, RZ, R5, R10 ;  /* 0x00000005ff057219 */ /* 0x000fe2000001160a */
[----:B------:R-:W-:Y:S01]  /*3530*/  IMAD.MOV R11, RZ, RZ, -R11 ;  /* 0x000000ffff0b7224 */ /* 0x000fe200078e0a0b */
[----:B------:R-:W-:-:S04]  /*3540*/  SHF.R.U32.HI R8, RZ, R7, R8 ;  /* 0x00000007ff087219 */ /* 0x000fc80000011608 */
[----:B------:R-:W-:Y:S02]  /*3550*/  LOP3.LUT P1, RZ, R11, R7, R10, 0xf8, !PT ;  /* 0x000000070bff7212 */ /* 0x000fe4000782f80a */
[C---:B------:R-:W-:Y:S02]  /*3560*/  LOP3.LUT P0, RZ, R8.reuse, 0x1, RZ, 0xc0, !PT ;  /* 0x0000000108ff7812 */ /* 0x040fe4000780c0ff */
[----:B------:R-:W-:-:S04]  /*3570*/  LOP3.LUT P2, RZ, R8, 0x2, RZ, 0xc0, !PT ;  /* 0x0000000208ff7812 */ /* 0x000fc8000784c0ff */
[----:B------:R-:W-:Y:S02]  /*3580*/  PLOP3.LUT P0, PT, P0, P1, P2, 0xe0, 0x0 ;  /* 0x000000000000781c */ /* 0x000fe40000703c20 */
[----:B------:R-:W-:Y:S02]  /*3590*/  LOP3.LUT P1, RZ, R4, 0x7fffff, RZ, 0xc0, !PT ;  /* 0x007fffff04ff7812 */ /* 0x000fe4000782c0ff */
[----:B------:R-:W-:-:S04]  /*35a0*/  SEL R7, RZ, 0x1, !P0 ;  /* 0x00000001ff077807 */ /* 0x000fc80004000000 */
[----:B------:R-:W-:-:S04]  /*35b0*/  IADD3 R7, PT, PT, -R7, RZ, RZ ;  /* 0x000000ff07077210 */ /* 0x000fc80007ffe1ff */
[----:B------:R-:W-:-:S13]  /*35c0*/  ISETP.GE.AND P0, PT, R7, RZ, PT ;  /* 0x000000ff0700720c */ /* 0x000fda0003f06270 */
[----:B------:R-:W-:-:S05]  /*35d0*/  @!P0 IADD3 R5, PT, PT, R5, 0x1, RZ ;  /* 0x0000000105058810 */ /* 0x000fca0007ffe0ff */
[----:B------:R-:W-:-:S05]  /*35e0*/  @!P1 IMAD.SHL.U32 R5, R5, 0x2, RZ ;  /* 0x0000000205059824 */ /* 0x000fca00078e00ff */
[----:B------:R-:W-:Y:S01]  /*35f0*/  LOP3.LUT R5, R5, 0x80000000, R4, 0xf8, !PT ;  /* 0x8000000005057812 */ /* 0x000fe200078ef804 */
[----:B------:R-:W-:Y:S06]  /*3600*/  BRA `(.L_x_45) ;  /* 0x0000000000047947 */ /* 0x000fec0003800000 */
.L_x_46:
[----:B------:R0:W1:Y:S02]  /*3610*/  MUFU.RCP R5, R4 ;  /* 0x0000000400057308 */ /* 0x0000640000001000 */
.L_x_45:
[----:B------:R-:W-:-:S04]  /*3620*/  MOV R7, 0x0 ;  /* 0x0000000000077802 */ /* 0x000fc80000000f00 */
[----:B0123--:R-:W-:Y:S05]  /*3630*/  RET.REL.NODEC R6 `(reverse_rsi_many_series_one_param_f32) ;  /* 0xffffffc806707950 */ /* 0x00ffea0003c3ffff */
        .weak           $__internal_1_$__cuda_sm3x_div_rn_noftz_f32_slowpath
        .type           $__internal_1_$__cuda_sm3x_div_rn_noftz_f32_slowpath,@function
        .size           $__internal_1_$__cuda_sm3x_div_rn_noftz_f32_slowpath,(.L_x_137 - $__internal_1_$__cuda_sm3x_div_rn_noftz_f32_slowpath)
$__internal_1_$__cuda_sm3x_div_rn_noftz_f32_slowpath:
[----:B------:R-:W-:Y:S01]  /*3640*/  SHF.R.U32.HI R11, RZ, 0x17, R7 ;  /* 0x00000017ff0b7819 */ /* 0x000fe20000011607 */
[----:B------:R-:W-:Y:S01]  /*3650*/  BSSY.RECONVERGENT B1, `(.L_x_47) ;  /* 0x0000063000017945 */ /* 0x000fe20003800200 */
[--C-:B------:R-:W-:Y:S01]  /*3660*/  SHF.R.U32.HI R14, RZ, 0x17, R10.reuse ;  /* 0x00000017ff0e7819 */ /* 0x100fe2000001160a */
[----:B------:R-:W-:Y:S01]  /*3670*/  IMAD.MOV.U32 R17, RZ, RZ, R10 ;  /* 0x000000ffff117224 */ /* 0x000fe200078e000a */
[----:B------:R-:W-:Y:S02]  /*3680*/  LOP3.LUT R11, R11, 0xff, RZ, 0xc0, !PT ;  /* 0x000000ff0b0b7812 */ /* 0x000fe400078ec0ff */
[----:B------:R-:W-:-:S03]  /*3690*/  LOP3.LUT R21, R14, 0xff, RZ, 0xc0, !PT ;  /* 0x000000ff0e157812 */ /* 0x000fc600078ec0ff */
[----:B------:R-:W-:Y:S01]  /*36a0*/  VIADD R19, R11, 0xffffffff ;  /* 0xffffffff0b137836 */ /* 0x000fe20000000000 */
[----:B------:R-:W-:-:S04]  /*36b0*/  IADD3 R16, PT, PT, R21, -0x1, RZ ;  /* 0xffffffff15107810 */ /* 0x000fc80007ffe0ff */
[----:B------:R-:W-:-:S04]  /*36c0*/  ISETP.GT.U32.AND P0, PT, R19, 0xfd, PT ;  /* 0x000000fd1300780c */ /* 0x000fc80003f04070 */
[----:B------:R-:W-:-:S13]  /*36d0*/  ISETP.GT.U32.OR P0, PT, R16, 0xfd, P0 ;  /* 0x000000fd1000780c */ /* 0x000fda0000704470 */
[----:B------:R-:W-:Y:S01]  /*36e0*/  @!P0 MOV R14, RZ ;  /* 0x000000ff000e8202 */ /* 0x000fe20000000f00 */
[----:B------:R-:W-:Y:S06]  /*36f0*/  @!P0 BRA `(.L_x_48) ;  /* 0x00000000005c8947 */ /* 0x000fec0003800000 */
[----:B------:R-:W-:Y:S02]  /*3700*/  FSETP.GTU.FTZ.AND P0, PT, |R10|, +INF , PT ;  /* 0x7f8000000a00780b */ /* 0x000fe40003f1c200 */
[----:B------:R-:W-:-:S04]  /*3710*/  FSETP.GTU.FTZ.AND P1, PT, |R7|, +INF , PT ;  /* 0x7f8000000700780b */ /* 0x000fc80003f3c200 */
[----:B------:R-:W-:-:S13]  /*3720*/  PLOP3.LUT P0, PT, P0, P1, PT, 0xf8, 0x8f ;  /* 0x00000000008f781c */ /* 0x000fda0000703f70 */
[----:B------:R-:W-:Y:S05]  /*3730*/  @P0 BRA `(.L_x_49) ;  /* 0x00000004004c0947 */ /* 0x000fea0003800000 */
[----:B------:R-:W-:-:S13]  /*3740*/  LOP3.LUT P0, RZ, R7, 0x7fffffff, R17, 0xc8, !PT ;  /* 0x7fffffff07ff7812 */ /* 0x000fda000780c811 */
[----:B------:R-:W-:Y:S05]  /*3750*/  @!P0 BRA `(.L_x_50) ;  /* 0x00000004003c8947 */ /* 0x000fea0003800000 */
[C---:B------:R-:W-:Y:S02]  /*3760*/  FSETP.NEU.FTZ.AND P1, PT, |R10|.reuse, +INF , PT ;  /* 0x7f8000000a00780b */ /* 0x040fe40003f3d200 */
[----:B------:R-:W-:Y:S02]  /*3770*/  FSETP.NEU.FTZ.AND P2, PT, |R7|, +INF , PT ;  /* 0x7f8000000700780b */ /* 0x000fe40003f5d200 */
[----:B------:R-:W-:-:S11]  /*3780*/  FSETP.NEU.FTZ.AND P0, PT, |R10|, +INF , PT ;  /* 0x7f8000000a00780b */ /* 0x000fd60003f1d200 */
[----:B------:R-:W-:Y:S05]  /*3790*/  @!P2 BRA !P1, `(.L_x_50) ;  /* 0x00000004002ca947 */ /* 0x000fea0004800000 */
[----:B------:R-:W-:-:S04]  /*37a0*/  LOP3.LUT P1, RZ, R17, 0x7fffffff, RZ, 0xc0, !PT ;  /* 0x7fffffff11ff7812 */ /* 0x000fc8000782c0ff */
[----:B------:R-:W-:-:S13]  /*37b0*/  PLOP3.LUT P1, PT, P2, P1, PT, 0x2f, 0xf2 ;  /* 0x0000000000f2781c */ /* 0x000fda0001722577 */
[----:B------:R-:W-:Y:S05]  /*37c0*/  @P1 BRA `(.L_x_51) ;  /* 0x0000000400181947 */ /* 0x000fea0003800000 */
[----:B------:R-:W-:-:S04]  /*37d0*/  LOP3.LUT P1, RZ, R7, 0x7fffffff, RZ, 0xc0, !PT ;  /* 0x7fffffff07ff7812 */ /* 0x000fc8000782c0ff */
[----:B------:R-:W-:-:S13]  /*37e0*/  PLOP3.LUT P0, PT, P0, P1, PT, 0x2f, 0xf2 ;  /* 0x0000000000f2781c */ /* 0x000fda0000702577 */
[----:B------:R-:W-:Y:S05]  /*37f0*/  @P0 BRA `(.L_x_52) ;  /* 0x0000000400000947 */ /* 0x000fea0003800000 */
[----:B------:R-:W-:Y:S02]  /*3800*/  ISETP.GE.AND P0, PT, R16, RZ, PT ;  /* 0x000000ff1000720c */ /* 0x000fe40003f06270 */
[----:B------:R-:W-:-:S11]  /*3810*/  ISETP.GE.AND P1, PT, R19, RZ, PT ;  /* 0x000000ff1300720c */ /* 0x000fd60003f26270 */
[----:B------:R-:W-:Y:S01]  /*3820*/  @P0 IMAD.MOV.U32 R14, RZ, RZ, RZ ;  /* 0x000000ffff0e0224 */ /* 0x000fe200078e00ff */
[----:B------:R-:W-:Y:S01]  /*3830*/  @!P0 MOV R14, 0xffffffc0 ;  /* 0xffffffc0000e8802 */ /* 0x000fe20000000f00 */
[----:B------:R-:W-:Y:S01]  /*3840*/  @!P0 FFMA R17, R10, 1.84467440737095516160e+19, RZ ;  /* 0x5f8000000a118823 */ /* 0x000fe200000000ff */
[----:B------:R-:W-:-:S03]  /*3850*/  @!P1 FFMA R7, R7, 1.84467440737095516160e+19, RZ ;  /* 0x5f80000007079823 */ /* 0x000fc600000000ff */
[----:B------:R-:W-:-:S07]  /*3860*/  @!P1 VIADD R14, R14, 0x40 ;  /* 0x000000400e0e9836 */ /* 0x000fce0000000000 */
.L_x_48:
[----:B------:R-:W-:Y:S01]  /*3870*/  LEA R10, R11, 0xc0800000, 0x17 ;  /* 0xc08000000b0a7811 */ /* 0x000fe200078eb8ff */
[----:B------:R-:W-:Y:S03]  /*3880*/  BSSY.RECONVERGENT B2, `(.L_x_53) ;  /* 0x0000036000027945 */ /* 0x000fe60003800200 */
[----:B------:R-:W-:Y:S01]  /*3890*/  IADD3 R19, PT, PT, -R10, R7, RZ ;  /* 0x000000070a137210 */ /* 0x000fe20007ffe1ff */
[----:B------:R-:W-:-:S03]  /*38a0*/  VIADD R10, R21, 0xffffff81 ;  /* 0xffffff81150a7836 */ /* 0x000fc60000000000 */
[----:B------:R-:W0:Y:S01]  /*38b0*/  MUFU.RCP R16, R19 ;  /* 0x0000001300107308 */ /* 0x000e220000001000 */
[----:B------:R-:W-:Y:S01]  /*38c0*/  FADD.FTZ R20, -R19, -RZ ;  /* 0x800000ff13147221 */ /* 0x000fe20000010100 */
[C---:B------:R-:W-:Y:S01]  /*38d0*/  IMAD R7, R10.reuse, -0x800000, R17 ;  /* 0xff8000000a077824 */ /* 0x040fe200078e0211 */
[----:B------:R-:W-:-:S04]  /*38e0*/  IADD3 R11, PT, PT, R10, 0x7f, -R11 ;  /* 0x0000007f0a0b7810 */ /* 0x000fc80007ffe80b */
[----:B------:R-:W-:Y:S01]  /*38f0*/  IADD3 R11, PT, PT, R11, R14, RZ ;  /* 0x0000000e0b0b7210 */ /* 0x000fe20007ffe0ff */
[----:B0-----:R-:W-:-:S04]  /*3900*/  FFMA R21, R16, R20, 1 ;  /* 0x3f80000010157423 */ /* 0x001fc80000000014 */
[----:B------:R-:W-:-:S04]  /*3910*/  FFMA R16, R16, R21, R16 ;  /* 0x0000001510107223 */ /* 0x000fc80000000010 */
[----:B------:R-:W-:-:S04]  /*3920*/  FFMA R17, R7, R16, RZ ;  /* 0x0000001007117223 */ /* 0x000fc800000000ff */
[----:B------:R-:W-:-:S04]  /*3930*/  FFMA R21, R20, R17, R7 ;  /* 0x0000001114157223 */ /* 0x000fc80000000007 */
[----:B------:R-:W-:-:S04]  /*3940*/  FFMA R17, R16, R21, R17 ;  /* 0x0000001510117223 */ /* 0x000fc80000000011 */
[----:B------:R-:W-:-:S04]  /*3950*/  FFMA R20, R20, R17, R7 ;  /* 0x0000001114147223 */ /* 0x000fc80000000007 */
[----:B------:R-:W-:-:S05]  /*3960*/  FFMA R7, R16, R20, R17 ;  /* 0x0000001410077223 */ /* 0x000fca0000000011 */
[----:B------:R-:W-:-:S04]  /*3970*/  SHF.R.U32.HI R10, RZ, 0x17, R7 ;  /* 0x00000017ff0a7819 */ /* 0x000fc80000011607 */
[----:B------:R-:W-:-:S05]  /*3980*/  LOP3.LUT R10, R10, 0xff, RZ, 0xc0, !PT ;  /* 0x000000ff0a0a7812 */ /* 0x000fca00078ec0ff */
[----:B------:R-:W-:-:S05]  /*3990*/  IMAD.IADD R19, R10, 0x1, R11 ;  /* 0x000000010a137824 */ /* 0x000fca00078e020b */
[----:B------:R-:W-:-:S04]  /*39a0*/  IADD3 R10, PT, PT, R19, -0x1, RZ ;  /* 0xffffffff130a7810 */ /* 0x000fc80007ffe0ff */
[----:B------:R-:W-:-:S13]  /*39b0*/  ISETP.GE.U32.AND P0, PT, R10, 0xfe, PT ;  /* 0x000000fe0a00780c */ /* 0x000fda0003f06070 */
[----:B------:R-:W-:Y:S05]  /*39c0*/  @!P0 BRA `(.L_x_54) ;  /* 0x0000000000808947 */ /* 0x000fea0003800000 */
[----:B------:R-:W-:-:S13]  /*39d0*/  ISETP.GT.AND P0, PT, R19, 0xfe, PT ;  /* 0x000000fe1300780c */ /* 0x000fda0003f04270 */
[----:B------:R-:W-:Y:S05]  /*39e0*/  @P0 BRA `(.L_x_55) ;  /* 0x00000000006c0947 */ /* 0x000fea0003800000 */
[----:B------:R-:W-:-:S13]  /*39f0*/  ISETP.GE.AND P0, PT, R19, 0x1, PT ;  /* 0x000000011300780c */ /* 0x000fda0003f06270 */
[----:B------:R-:W-:Y:S05]  /*3a00*/  @P0 BRA `(.L_x_56) ;  /* 0x0000000000740947 */ /* 0x000fea0003800000 */
[----:B------:R-:W-:Y:S02]  /*3a10*/  ISETP.GE.AND P0, PT, R19, -0x18, PT ;  /* 0xffffffe81300780c */ /* 0x000fe40003f06270 */
[----:B------:R-:W-:-:S11]  /*3a20*/  LOP3.LUT R7, R7, 0x80000000, RZ, 0xc0, !PT ;  /* 0x8000000007077812 */ /* 0x000fd600078ec0ff */
[----:B------:R-:W-:Y:S05]  /*3a30*/  @!P0 BRA `(.L_x_56) ;  /* 0x0000000000688947 */ /* 0x000fea0003800000 */
[-CC-:B------:R-:W-:Y:S01]  /*3a40*/  FFMA.RZ R10, R16, R20.reuse, R17.reuse ;  /* 0x00000014100a7223 */ /* 0x180fe2000000c011 */
[C---:B------:R-:W-:Y:S01]  /*3a50*/  VIADD R14, R19.reuse, 0x20 ;  /* 0x00000020130e7836 */ /* 0x040fe20000000000 */
[C---:B------:R-:W-:Y:S02]  /*3a60*/  ISETP.NE.AND P2, PT, R19.reuse, RZ, PT ;  /* 0x000000ff1300720c */ /* 0x040fe40003f45270 */
[C---:B------:R-:W-:Y:S02]  /*3a70*/  ISETP.NE.AND P1, PT, R19.reuse, RZ, PT ;  /* 0x000000ff1300720c */ /* 0x040fe40003f25270 */
[----:B------:R-:W-:Y:S01]  /*3a80*/  LOP3.LUT R11, R10, 0x7fffff, RZ, 0xc0, !PT ;  /* 0x007fffff0a0b7812 */ /* 0x000fe200078ec0ff */
[CCC-:B------:R-:W-:Y:S01]  /*3a90*/  FFMA.RP R10, R16.reuse, R20.reuse, R17.reuse ;  /* 0x00000014100a7223 */ /* 0x1c0fe20000008011 */
[----:B------:R-:W-:Y:S01]  /*3aa0*/  FFMA.RM R17, R16, R20, R17 ;  /* 0x0000001410117223 */ /* 0x000fe20000004011 */
[----:B------:R-:W-:Y:S02]  /*3ab0*/  IADD3 R16, PT, PT, -R19, RZ, RZ ;  /* 0x000000ff13107210 */ /* 0x000fe40007ffe1ff */
[----:B------:R-:W-:-:S02]  /*3ac0*/  LOP3.LUT R11, R11, 0x800000, RZ, 0xfc, !PT ;  /* 0x008000000b0b7812 */ /* 0x000fc400078efcff */
[----:B------:R-:W-:Y:S02]  /*3ad0*/  FSETP.NEU.FTZ.AND P0, PT, R10, R17, PT ;  /* 0x000000110a00720b */ /* 0x000fe40003f1d000 */
[----:B------:R-:W-:Y:S02]  /*3ae0*/  SHF.L.U32 R14, R11, R14, RZ ;  /* 0x0000000e0b0e7219 */ /* 0x000fe400000006ff */
[----:B------:R-:W-:Y:S02]  /*3af0*/  SEL R10, R16, RZ, P2 ;  /* 0x000000ff100a7207 */ /* 0x000fe40001000000 */
[----:B------:R-:W-:Y:S02]  /*3b00*/  ISETP.NE.AND P1, PT, R14, RZ, P1 ;  /* 0x000000ff0e00720c */ /* 0x000fe40000f25270 */
[----:B------:R-:W-:Y:S02]  /*3b10*/  SHF.R.U32.HI R10, RZ, R10, R11 ;  /* 0x0000000aff0a7219 */ /* 0x000fe4000001160b */
[----:B------:R-:W-:-:S02]  /*3b20*/  PLOP3.LUT P0, PT, P0, P1, PT, 0xf8, 0x8f ;  /* 0x00000000008f781c */ /* 0x000fc40000703f70 */
[----:B------:R-:W-:Y:S02]  /*3b30*/  SHF.R.U32.HI R14, RZ, 0x1, R10 ;  /* 0x00000001ff0e7819 */ /* 0x000fe4000001160a */
[----:B------:R-:W-:-:S04]  /*3b40*/  SEL R11, RZ, 0x1, !P0 ;  /* 0x00000001ff0b7807 */ /* 0x000fc80004000000 */
[----:B------:R-:W-:-:S04]  /*3b50*/  LOP3.LUT R11, R11, 0x1, R14, 0xf8, !PT ;  /* 0x000000010b0b7812 */ /* 0x000fc800078ef80e */
[----:B------:R-:W-:-:S05]  /*3b60*/  LOP3.LUT R11, R11, R10, RZ, 0xc0, !PT ;  /* 0x0000000a0b0b7212 */ /* 0x000fca00078ec0ff */
[----:B------:R-:W-:-:S05]  /*3b70*/  IMAD.IADD R14, R14, 0x1, R11 ;  /* 0x000000010e0e7824 */ /* 0x000fca00078e020b */
[----:B------:R-:W-:Y:S01]  /*3b80*/  LOP3.LUT R7, R14, R7, RZ, 0xfc, !PT ;  /* 0x000000070e077212 */ /* 0x000fe200078efcff */
[----:B------:R-:W-:Y:S06]  /*3b90*/  BRA `(.L_x_56) ;  /* 0x0000000000107947 */ /* 0x000fec0003800000 */
.L_x_55:
[----:B------:R-:W-:-:S04]  /*3ba0*/  LOP3.LUT R7, R7, 0x80000000, RZ, 0xc0, !PT ;  /* 0x8000000007077812 */ /* 0x000fc800078ec0ff */
[----:B------:R-:W-:Y:S01]  /*3bb0*/  LOP3.LUT R7, R7, 0x7f800000, RZ, 0xfc, !PT ;  /* 0x7f80000007077812 */ /* 0x000fe200078efcff */
[----:B------:R-:W-:Y:S06]  /*3bc0*/  BRA `(.L_x_56) ;  /* 0x0000000000047947 */ /* 0x000fec0003800000 */
.L_x_54:
[----:B------:R-:W-:-:S07]  /*3bd0*/  LEA R7, R11, R7, 0x17 ;  /* 0x000000070b077211 */ /* 0x000fce00078eb8ff */
.L_x_56:
[----:B------:R-:W-:Y:S05]  /*3be0*/  BSYNC.RECONVERGENT B2 ;  /* 0x0000000000027941 */ /* 0x000fea0003800200 */
.L_x_53:
[----:B------:R-:W-:Y:S05]  /*3bf0*/  BRA `(.L_x_57) ;  /* 0x0000000000207947 */ /* 0x000fea0003800000 */
.L_x_52:
[----:B------:R-:W-:-:S04]  /*3c00*/  LOP3.LUT R7, R7, 0x80000000, R17, 0x48, !PT ;  /* 0x8000000007077812 */ /* 0x000fc800078e4811 */
[----:B------:R-:W-:Y:S01]  /*3c10*/  LOP3.LUT R7, R7, 0x7f800000, RZ, 0xfc, !PT ;  /* 0x7f80000007077812 */ /* 0x000fe200078efcff */
[----:B------:R-:W-:Y:S06]  /*3c20*/  BRA `(.L_x_57) ;  /* 0x0000000000147947 */ /* 0x000fec0003800000 */
.L_x_51:
[----:B------:R-:W-:Y:S01]  /*3c30*/  LOP3.LUT R7, R7, 0x80000000, R17, 0x48, !PT ;  /* 0x8000000007077812 */ /* 0x000fe200078e4811 */
[----:B------:R-:W-:Y:S06]  /*3c40*/  BRA `(.L_x_57) ;  /* 0x00000000000c7947 */ /* 0x000fec0003800000 */
.L_x_50:
[----:B------:R-:W0:Y:S01]  /*3c50*/  MUFU.RSQ R7, -QNAN ;  /* 0xffc0000000077908 */ /* 0x000e220000001400 */
[----:B------:R-:W-:Y:S05]  /*3c60*/  BRA `(.L_x_57) ;  /* 0x0000000000047947 */ /* 0x000fea0003800000 */
.L_x_49:
[----:B------:R-:W-:-:S07]  /*3c70*/  FADD.FTZ R7, R10, R7 ;  /* 0x000000070a077221 */ /* 0x000fce0000010000 */
.L_x_57:
[----:B------:R-:W-:Y:S05]  /*3c80*/  BSYNC.RECONVERGENT B1 ;  /* 0x0000000000017941 */ /* 0x000fea0003800200 */
.L_x_47:
[----:B------:R-:W-:Y:S02]  /*3c90*/  HFMA2 R11, -RZ, RZ, 0, 0 ;  /* 0x00000000ff0b7431 */ /* 0x000fe400000001ff */
[----:B------:R-:W-:-:S04]  /*3ca0*/  IMAD.MOV.U32 R10, RZ, RZ, R8 ;  /* 0x000000ffff0a7224 */ /* 0x000fc800078e0008 */
[----:B0-----:R-:W-:Y:S05]  /*3cb0*/  RET.REL.NODEC R10 `(reverse_rsi_many_series_one_param_f32) ;  /* 0xffffffc00ad07950 */ /* 0x001fea0003c3ffff */
.L_x_58:
[----:B------:R-:W-:-:S00]  /*3cc0*/  BRA `(.L_x_58) ;  /* 0xfffffffc00fc7947 */ /* 0x000fc0000383ffff */
[----:B------:R-:W-:-:S00]  /*3cd0*/  NOP ;  /* 0x0000000000007918 */ /* 0x000fc00000000000 */
        /* <DEDUP_REMOVED lines=10> */
.L_x_137:


//--------------------- .text.reverse_rsi_batch_f32 --------------------------
	.section	.text.reverse_rsi_batch_f32,"ax",@progbits
	.align	128
        .global         reverse_rsi_batch_f32
        .type           reverse_rsi_batch_f32,@function
        .size           reverse_rsi_batch_f32,(.L_x_139 - reverse_rsi_batch_f32)
        .other          reverse_rsi_batch_f32,@"STO_CUDA_ENTRY STV_DEFAULT"
reverse_rsi_batch_f32:
.text.reverse_rsi_batch_f32:
[----:B------:R-:W-:Y:S01]  /*0000*/  LDC R1, c[0x0][0x37c] ;  /* 0x0000df00ff017b82 */ /* 0x000fe20000000800 */
[----:B------:R-:W0:Y:S01]  /*0010*/  S2R R14, SR_TID.X ;  /* 0x00000000000e7919 */ /* 0x000e220000002100 */
[----:B------:R-:W0:Y:S01]  /*0020*/  LDCU UR14, c[0x0][0x360] ;  /* 0x00006c00ff0e77ac */ /* 0x000e220008000800 */
[----:B------:R-:W-:Y:S01]  /*0030*/  BSSY.RECONVERGENT B2, `(.L_x_59) ;  /* 0x000005f000027945 */ /* 0x000fe20003800200 */
[----:B------:R-:W-:Y:S01]  /*0040*/  PLOP3.LUT P0, PT, PT, PT, PT, 0x80, 0x8 ;  /* 0x000000000008781c */ /* 0x000fe20003f0f070 */
[----:B------:R-:W0:Y:S01]  /*0050*/  S2R R13, SR_CTAID.X ;  /* 0x00000000000d7919 */ /* 0x000e220000002500 */
[----:B------:R-:W1:Y:S01]  /*0060*/  LDCU UR4, c[0x0][0x39c] ;  /* 0x00007380ff0477ac */ /* 0x000e620008000800 */
[----:B------:R-:W-:Y:S01]  /*0070*/  IMAD.MOV.U32 R3, RZ, RZ, 0x1 ;  /* 0x00000001ff037424 */ /* 0x000fe200078e00ff */
[----:B------:R-:W-:Y:S01]  /*0080*/  CS2R R10, SRZ ;  /* 0x00000000000a7805 */ /* 0x000fe2000001ff00 */
[----:B------:R-:W-:Y:S01]  /*0090*/  IMAD.MOV.U32 R12, RZ, RZ, RZ ;  /* 0x000000ffff0c7224 */ /* 0x000fe200078e00ff */
[----:B------:R-:W2:Y:S01]  /*00a0*/  LDCU.64 UR12, c[0x0][0x358] ;  /* 0x00006b00ff0c77ac */ /* 0x000ea20008000a00 */
[----:B------:R-:W-:-:S02]  /*00b0*/  CS2R R18, SRZ ;  /* 0x0000000000127805 */ /* 0x000fc4000001ff00 */
[----:B------:R-:W-:Y:S01]  /*00c0*/  CS2R R8, SRZ ;  /* 0x0000000000087805 */ /* 0x000fe2000001ff00 */
[----:B------:R-:W-:Y:S02]  /*00d0*/  IMAD.MOV.U32 R6, RZ, RZ, RZ ;  /* 0x000000ffff067224 */ /* 0x000fe400078e00ff */
[----:B0-----:R-:W-:-:S05]  /*00e0*/  IMAD R13, R13, UR14, R14 ;  /* 0x0000000e0d0d7c24 */ /* 0x001fca000f8e020e */
[----:B-1----:R-:W-:-:S13]  /*00f0*/  ISETP.GE.AND P1, PT, R13, UR4, PT ;  /* 0x000000040d007c0c */ /* 0x002fda000bf26270 */
[----:B--2---:R-:W-:Y:S05]  /*0100*/  @P1 BRA `(.L_x_60) ;  /* 0x0000000400441947 */ /* 0x004fea0003800000 */
[----:B------:R-:W0:Y:S01]  /*0110*/  LDC.64 R4, c[0x0][0x388] ;  /* 0x0000e200ff047b82 */ /* 0x000e220000000a00 */
[----:B------:R-:W1:Y:S07]  /*0120*/  LDCU.64 UR4, c[0x0][0x3a8] ;  /* 0x00007500ff0477ac */ /* 0x000e6e0008000a00 */
[----:B------:R-:W2:Y:S08]  /*0130*/  LDC.64 R6, c[0x0][0x390] ;  /* 0x0000e400ff067b82 */ /* 0x000eb00000000a00 */
[----:B------:R-:W3:Y:S01]  /*0140*/  LDC R15, c[0x0][0x3a0] ;  /* 0x0000e800ff0f7b82 */ /* 0x000ee20000000800 */
[----:B0-----:R-:W-:-:S07]  /*0150*/  IMAD.WIDE R4, R13, 0x4, R4 ;  /* 0x000000040d047825 */ /* 0x001fce00078e0204 */
[----:B------:R-:W0:Y:S01]  /*0160*/  LDC R16, c[0x0][0x398] ;  /* 0x0000e600ff107b82 */ /* 0x000e220000000800 */
[----:B------:R-:W4:Y:S01]  /*0170*/  LDG.E.CONSTANT R2, desc[UR12][R4.64] ;  /* 0x0000000c04027981 */ /* 0x000f22000c1e9900 */
[----:B--2---:R-:W-:-:S05]  /*0180*/  IMAD.WIDE R6, R13, 0x4, R6 ;  /* 0x000000040d067825 */ /* 0x004fca00078e0206 */
[----:B------:R2:W5:Y:S01]  /*0190*/  LDG.E.CONSTANT R0, desc[UR12][R6.64] ;  /* 0x0000000c06007981 */ /* 0x000562000c1e9900 */
[----:B------:R-:W-:Y:S01]  /*01a0*/  PLOP3.LUT P1, PT, PT, PT, PT, 0x8, 0x80 ;  /* 0x000000000080781c */ /* 0x000fe20003f2e170 */
[----:B------:R-:W-:Y:S02]  /*01b0*/  IMAD.MOV.U32 R10, RZ, RZ, RZ ;  /* 0x000000ffff0a7224 */ /* 0x000fe400078e00ff */
[----:B--2---:R-:W-:Y:S02]  /*01c0*/  IMAD.MOV.U32 R6, RZ, RZ, RZ ;  /* 0x000000ffff067224 */ /* 0x004fe400078e00ff */
[----:B0-----:R-:W-:Y:S01]  /*01d0*/  IMAD.WIDE R8, R13, R16, RZ ;  /* 0x000000100d087225 */ /* 0x001fe200078e02ff */
[----:B----4-:R-:W-:-:S13]  /*01e0*/  ISETP.GE.AND P2, PT, R2, 0x1, PT ;  /* 0x000000010200780c */ /* 0x010fda0003f46270 */
[----:B-----5:R-:W-:-:S04]  /*01f0*/  @P2 FSETP.GEU.AND P3, PT, R0, 100, PT ;  /* 0x42c800000000280b */ /* 0x020fc80003f6e000 */
[----:B------:R-:W-:Y:S02]  /*0200*/  @P2 FSETP.GT.AND P1, PT, R0, RZ, !P3 ;  /* 0x000000ff0000220b */ /* 0x000fe40005f24000 */
[C---:B-1----:R-:W-:Y:S02]  /*0210*/  LEA R18, P2, R8.reuse, UR4, 0x2 ;  /* 0x0000000408127c11 */ /* 0x042fe4000f8410ff */
[----:B---3--:R-:W-:Y:S02]  /*0220*/  ISETP.LT.OR P1, PT, R15, RZ, !P1 ;  /* 0x000000ff0f00720c */ /* 0x008fe40004f21670 */
[----:B------:R-:W-:Y:S02]  /*0230*/  LEA.HI.X R19, R8, UR5, R9, 0x2, P2 ;  /* 0x0000000508137c11 */ /* 0x000fe400090f1409 */
[----:B------:R-:W-:Y:S02]  /*0240*/  CS2R R8, SRZ ;  /* 0x0000000000087805 */ /* 0x000fe4000001ff00 */
[----:B------:R-:W-:-:S13]  /*0250*/  ISETP.LE.OR P1, PT, R16, R15, P1 ;  /* 0x0000000f1000720c */ /* 0x000fda0000f23670 */
[----:B------:R-:W-:Y:S05]  /*0260*/  @P1 BRA `(.L_x_60) ;  /* 0x0000000000ec1947 */ /* 0x000fea0003800000 */
[----:B------:R-:W-:Y:S01]  /*0270*/  IMAD.SHL.U32 R3, R2, 0x2, RZ ;  /* 0x0000000202037824 */ /* 0x000fe200078e00ff */
[----:B------:R-:W-:Y:S01]  /*0280*/  IADD3 R4, PT, PT, R16, -R15, RZ ;  /* 0x8000000f10047210 */ /* 0x000fe20007ffe0ff */
[----:B------:R-:W-:Y:S01]  /*0290*/  IMAD.MOV.U32 R10, RZ, RZ, RZ ;  /* 0x000000ffff0a7224 */ /* 0x000fe200078e00ff */
[----:B------:R-:W-:Y:S01]  /*02a0*/  CS2R R8, SRZ ;  /* 0x0000000000087805 */ /* 0x000fe2000001ff00 */
[----:B------:R-:W-:Y:S01]  /*02b0*/  IMAD.MOV.U32 R6, RZ, RZ, RZ ;  /* 0x000000ffff067224 */ /* 0x000fe200078e00ff */
[----:B------:R-:W-:Y:S01]  /*02c0*/  ISETP.GE.AND P1, PT, R4, R3, PT ;  /* 0x000000030400720c */ /* 0x000fe20003f26270 */
[----:B------:R-:W-:-:S12]  /*02d0*/  VIADD R3, R3, 0xffffffff ;  /* 0xffffffff03037836 */ /* 0x000fd80000000000 */
[----:B------:R-:W-:Y:S05]  /*02e0*/  @!P1 BRA `(.L_x_60) ;  /* 0x0000000000cc9947 */ /* 0x000fea0003800000 */
[----:B------:R-:W-:Y:S01]  /*02f0*/  I2FP.F32.S32 R4, R2 ;  /* 0x0000000200047245 */ /* 0x000fe20000201400 */
[----:B------:R-:W-:Y:S01]  /*0300*/  BSSY.RECONVERGENT B0, `(.L_x_61) ;  /* 0x000000f000007945 */ /* 0x000fe20003800200 */
[----:B------:R-:W-:-:S03]  /*0310*/  IADD3 R6, PT, PT, R3, R15, RZ ;  /* 0x0000000f03067210 */ /* 0x000fc60007ffe0ff */
[----:B------:R-:W-:Y:S02]  /*0320*/  VIADD R5, R4, 0x1800000 ;  /* 0x0180000004057836 */ /* 0x000fe40000000000 */
[----:B------:R-:W-:-:S03]  /*0330*/  VIADD R12, R6, 0xffffffff ;  /* 0xffffffff060c7836 */ /* 0x000fc60000000000 */
[----:B------:R-:W-:-:S04]  /*0340*/  LOP3.LUT R5, R5, 0x7f800000, RZ, 0xc0, !PT ;  /* 0x7f80000005057812 */ /* 0x000fc800078ec0ff */
[----:B------:R-:W-:-:S13]  /*0350*/  ISETP.GT.U32.AND P0, PT, R5, 0x1ffffff, PT ;  /* 0x01ffffff0500780c */ /* 0x000fda0003f04070 */
[----:B------:R-:W-:Y:S05]  /*0360*/  @P0 BRA `(.L_x_62) ;  /* 0x0000000000100947 */ /* 0x000fea0003800000 */
[----:B------:R-:W-:-:S07]  /*0370*/  MOV R8, 0x390 ;  /* 0x0000039000087802 */ /* 0x000fce0000000f00 */
[----:B------:R-:W-:Y:S05]  /*0380*/  CALL.REL.NOINC `($__internal_2_$__cuda_sm20_rcp_rn_f32_slowpath) ;  /* 0x0000002400dc7944 */ /* 0x000fea0003c00000 */
[----:B------:R-:W-:Y:S01]  /*0390*/  IMAD.MOV.U32 R8, RZ, RZ, R7 ;  /* 0x000000ffff087224 */ /* 0x000fe200078e0007 */
[----:B------:R-:W-:Y:S06]  /*03a0*/  BRA `(.L_x_63) ;  /* 0x0000000000107947 */ /* 0x000fec0003800000 */
.L_x_62:
[----:B------:R-:W0:Y:S02]  /*03b0*/  MUFU.RCP R5, R4 ;  /* 0x0000000400057308 */ /* 0x000e240000001000 */
[----:B0-----:R-:W-:-:S04]  /*03c0*/  FFMA R7, R4, R5, -1 ;  /* 0xbf80000004077423 */ /* 0x001fc80000000005 */
[----:B------:R-:W-:-:S04]  /*03d0*/  FADD.FTZ R8, -R7, -RZ ;  /* 0x800000ff07087221 */ /* 0x000fc80000010100 */
[----:B------:R-:W-:-:S07]  /*03e0*/  FFMA R8, R5, R8, R5 ;  /* 0x0000000805087223 */ /* 0x000fce0000000005 */
.L_x_63:
[----:B------:R-:W-:Y:S05]  /*03f0*/  BSYNC.RECONVERGENT B0 ;  /* 0x0000000000007941 */ /* 0x000fea0003800200 */
.L_x_61:
[----:B------:R-:W-:Y:S01]  /*0400*/  FADD R7, -R0, 100 ;  /* 0x42c8000000077421 */ /* 0x000fe20000000100 */
[----:B------:R-:W-:Y:S03]  /*0410*/  BSSY.RECONVERGENT B3, `(.L_x_64) ;  /* 0x000000d000037945 */ /* 0x000fe60003800200 */
        /* <DEDUP_REMOVED lines=8> */
[----:B------:R-:W-:Y:S01]  /*04a0*/  IMAD.MOV.U32 R4, RZ, RZ, R0 ;  /* 0x000000ffff047224 */ /* 0x000fe200078e0000 */
[----:B------:R-:W-:-:S07]  /*04b0*/  MOV R16, 0x4d0 ;  /* 0x000004d000107802 */ /* 0x000fce0000000f00 */
[----:B------:R-:W-:Y:S05]  /*04c0*/  CALL.REL.NOINC `($__internal_3_$__cuda_sm3x_div_rn_noftz_f32_slowpath) ;  /* 0x00000028005c7944 */ /* 0x000fea0003c00000 */
[----:B------:R-:W-:-:S07]  /*04d0*/  IMAD.MOV.U32 R11, RZ, RZ, R15 ;  /* 0x000000ffff0b7224 */ /* 0x000fce00078e000f */
.L_x_65:
[----:B------:R-:W-:Y:S05]  /*04e0*/  BSYNC.RECONVERGENT B3 ;  /* 0x0000000000037941 */ /* 0x000fea0003800200 */
.L_x_64:
        /* <DEDUP_REMOVED lines=10> */
[----:B------:R-:W-:Y:S02]  /*0590*/  MOV R7, R0 ;  /* 0x0000000000077202 */ /* 0x000fe40000000f00 */
[----:B------:R-:W-:-:S07]  /*05a0*/  MOV R16, 0x5c0 ;  /* 0x000005c000107802 */ /* 0x000fce0000000f00 */
[----:B------:R-:W-:Y:S05]  /*05b0*/  CALL.REL.NOINC `($__internal_3_$__cuda_sm3x_div_rn_noftz_f32_slowpath) ;  /* 0x0000002800207944 */ /* 0x000fea0003c00000 */
[----:B------:R-:W-:-:S07]  /*05c0*/  IMAD.MOV.U32 R9, RZ, RZ, R15 ;  /* 0x000000ffff097224 */ /* 0x000fce00078e000f */
.L_x_67:
[----:B------:R-:W-:Y:S05]  /*05d0*/  BSYNC.RECONVERGENT B3 ;  /* 0x0000000000037941 */ /* 0x000fea0003800200 */
.L_x_66:
[----:B------:R-:W-:Y:S01]  /*05e0*/  IMAD.IADD R2, R3, 0x1, -R2 ;  /* 0x0000000103027824 */ /* 0x000fe200078e0a02 */
[----:B------:R-:W-:-:S04]  /*05f0*/  PLOP3.LUT P0, PT, PT, PT, PT, 0x8, 0x80 ;  /* 0x000000000080781c */ /* 0x000fc80003f0e170 */
[----:B------:R-:W-:-:S05]  /*0600*/  I2FP.F32.S32 R10, R2 ;  /* 0x00000002000a7245 */ /* 0x000fca0000201400 */
[----:B------:R-:W-:-:S07]  /*0610*/  FMUL R11, R10, R11 ;  /* 0x0000000b0a0b7220 */ /* 0x000fce0000400000 */
.L_x_60:
[----:B------:R-:W-:Y:S05]  /*0620*/  BSYNC.RECONVERGENT B2 ;  /* 0x0000000000027941 */ /* 0x000fea0003800200 */
.L_x_59:
[----:B------:R-:W-:Y:S01]  /*0630*/  ISETP.NE.AND P1, PT, R14, RZ, PT ;  /* 0x000000ff0e00720c */ /* 0x000fe20003f25270 */
[----:B------:R-:W0:Y:S01]  /*0640*/  LDCU UR4, c[0x0][0x398] ;  /* 0x00007300ff0477ac */ /* 0x000e220008000800 */
[----:B------:R-:W-:-:S11]  /*0650*/  IMAD.MOV.U32 R4, RZ, RZ, RZ ;  /* 0x000000ffff047224 */ /* 0x000fd600078e00ff */
[----:B------:R-:W1:Y:S01]  /*0660*/  @!P1 S2R R5, SR_CgaCtaId ;  /* 0x0000000000059919 */ /* 0x000e620000008800 */
[----:B------:R-:W-:Y:S01]  /*0670*/  @!P1 MOV R0, 0x400 ;  /* 0x0000040000009802 */ /* 0x000fe20000000f00 */
[----:B0-----:R-:W-:-:S06]  /*0680*/  UISETP.GE.AND UP0, UPT, UR4, 0x1, UPT ;  /* 0x000000010400788c */ /* 0x001fcc000bf06270 */
[----:B------:R-:W-:Y:S02]  /*0690*/  PLOP3.LUT P2, PT, PT, PT, UP0, 0x80, 0x8 ;  /* 0x000000000008781c */ /* 0x000fe40003f4f008 */
[----:B-1----:R-:W-:Y:S01]  /*06a0*/  @!P1 LEA R0, R5, R0, 0x18 ;  /* 0x0000000005009211 */ /* 0x002fe200078ec0ff */
[----:B------:R-:W-:-:S05]  /*06b0*/  @!P1 IMAD.MOV.U32 R5, RZ, RZ, 0x1 ;  /* 0x00000001ff059424 */ /* 0x000fca00078e00ff */
[----:B------:R0:W-:Y:S01]  /*06c0*/  @!P1 STS.64 [R0], R4 ;  /* 0x0000000400009388 */ /* 0x0001e20000000a00 */
[----:B------:R-:W-:Y:S06]  /*06d0*/  BAR.SYNC.DEFER_BLOCKING 0x0 ;  /* 0x0000000000007b1d */ /* 0x000fec0000010000 */
[----:B------:R-:W-:Y:S05]  /*06e0*/  @!P2 EXIT ;  /* 0x000000000000a94d */ /* 0x000fea0003800000 */
[----:B------:R-:W-:Y:S01]  /*06f0*/  UIADD3 UR4, UPT, UPT, UR4, 0xff, URZ ;  /* 0x000000ff04047890 */ /* 0x000fe2000fffe0ff */
[----:B------:R-:W-:Y:S01]  /*0700*/  HFMA2 R21, -RZ, RZ, 0, 0 ;  /* 0x00000000ff157431 */ /* 0x000fe200000001ff */
[----:B------:R-:W-:Y:S01]  /*0710*/  I2FP.F32.S32 R7, R3 ;  /* 0x0000000300077245 */ /* 0x000fe20000201400 */
[----:B------:R-:W-:Y:S01]  /*0720*/  FADD R20, -R9, 1 ;  /* 0x3f80000009147421 */ /* 0x000fe20000000100 */
[----:B------:R-:W-:Y:S01]  /*0730*/  USHF.R.S32.HI UR5, URZ, 0x1f, UR4 ;  /* 0x0000001fff057899 */ /* 0x000fe20008011404 */
[----:B------:R-:W-:Y:S01]  /*0740*/  IMAD.MOV.U32 R15, RZ, RZ, RZ ;  /* 0x000000ffff0f7224 */ /* 0x000fe200078e00ff */
[----:B------:R-:W-:Y:S01]  /*0750*/  CS2R R22, SRZ ;  /* 0x0000000000167805 */ /* 0x000fe2000001ff00 */
[----:B0-----:R-:W-:Y:S01]  /*0760*/  IMAD.MOV.U32 R0, RZ, RZ, RZ ;  /* 0x000000ffff007224 */ /* 0x001fe200078e00ff */
[----:B------:R-:W-:Y:S01]  /*0770*/  ULEA.HI UR5, UR5, UR4, URZ, 0x8 ;  /* 0x0000000405057291 */ /* 0x000fe2000f8f40ff */
[----:B------:R-:W-:Y:S01]  /*0780*/  IMAD.MOV.U32 R2, RZ, RZ, RZ ;  /* 0x000000ffff027224 */ /* 0x000fe200078e00ff */
[----:B------:R-:W0:Y:S02]  /*0790*/  LDCU UR15, c[0x0][0x398] ;  /* 0x00007300ff0f77ac */ /* 0x000e240008000800 */
[----:B------:R-:W-:Y:S01]  /*07a0*/  USHF.R.S32.HI UR5, URZ, 0x8, UR5 ;  /* 0x00000008ff057899 */ /* 0x000fe20008011405 */
[----:B------:R-:W-:-:S03]  /*07b0*/  UMOV UR4, URZ ;  /* 0x000000ff00047c82 */ /* 0x000fc60008000000 */
[----:B------:R-:W-:-:S04]  /*07c0*/  UISETP.LT.AND UP0, UPT, UR5, 0x1, UPT ;  /* 0x000000010500788c */ /* 0x000fc8000bf01270 */
[----:B------:R-:W-:-:S12]  /*07d0*/  USEL UR6, UR5, 0x1, !UP0 ;  /* 0x0000000105067887 */ /* 0x000fd8000c000000 */
.L_x_119:
[----:B-1----:R-:W1:Y:S01]  /*07e0*/  LDCU UR7, c[0x0][0x398] ;  /* 0x00007300ff0777ac */ /* 0x002e620008000800 */
[----:B------:R-:W-:Y:S01]  /*07f0*/  BSSY.RECONVERGENT B0, `(.L_x_68) ;  /* 0x000001d000007945 */ /* 0x000fe20003800200 */
[----:B------:R-:W-:-:S04]  /*0800*/  USHF.L.U32 UR16, UR4, 0x8, URZ ;  /* 0x0000000804107899 */ /* 0x000fc800080006ff */
[----:B-1----:R-:W-:-:S04]  /*0810*/  UIADD3 UR7, UPT, UPT, -UR16, UR7, URZ ;  /* 0x0000000710077290 */ /* 0x002fc8000fffe1ff */
[----:B------:R-:W-:-:S04]  /*0820*/  UISETP.LT.AND UP0, UPT, UR7, 0x100, UPT ;  /* 0x000001000700788c */ /* 0x000fc8000bf01270 */
[----:B------:R-:W-:Y:S02]  /*0830*/  USEL UR18, UR7, 0x100, UP0 ;  /* 0x0000010007127887 */ /* 0x000fe40008000000 */
[----:B0-----:R-:W-:-:S04]  /*0840*/  UISETP.LT.AND UP0, UPT, UR15, 0x100, UPT ;  /* 0x000001000f00788c */ /* 0x001fc8000bf01270 */
[----:B------:R-:W-:Y:S01]  /*0850*/  ISETP.GE.AND P1, PT, R14, UR18, PT ;  /* 0x000000120e007c0c */ /* 0x000fe2000bf26270 */
[----:B------:R-:W-:-:S04]  /*0860*/  USEL UR5, UR15, 0x100, UP0 ;  /* 0x000001000f057887 */ /* 0x000fc80008000000 */
[----:B------:R-:W-:-:S04]  /*0870*/  UISETP.LT.AND UP0, UPT, UR5, 0x1, UPT ;  /* 0x000000010500788c */ /* 0x000fc8000bf01270 */
[----:B------:R-:W-:-:S04]  /*0880*/  USEL UR8, UR5, 0x1, !UP0 ;  /* 0x0000000105087887 */ /* 0x000fc8000c000000 */
[----:B--234-:R-:W-:Y:S08]  /*0890*/  @P1 BRA `(.L_x_69) ;  /* 0x0000000000481947 */ /* 0x01cff00003800000 */
[----:B------:R-:W0:Y:S01]  /*08a0*/  S2UR UR9, SR_CgaCtaId ;  /* 0x00000000000979c3 */ /* 0x000e220000008800 */
[----:B------:R-:W-:Y:S01]  /*08b0*/  UMOV UR5, 0x400 ;  /* 0x0000040000057882 */ /* 0x000fe20000000000 */
[----:B------:R-:W-:Y:S01]  /*08c0*/  VIADD R3, R14, UR16 ;  /* 0x000000100e037c36 */ /* 0x000fe20008000000 */
[----:B------:R-:W-:Y:S01]  /*08d0*/  UIADD3 UR5, UPT, UPT, UR5, 0x10, URZ ;  /* 0x0000001005057890 */ /* 0x000fe2000fffe0ff */
[----:B------:R-:W-:-:S04]  /*08e0*/  IMAD.MOV.U32 R16, RZ, RZ, R14 ;  /* 0x000000ffff107224 */ /* 0x000fc800078e000e */
[----:B------:R-:W1:Y:S01]  /*08f0*/  LDC.64 R4, c[0x0][0x380] ;  /* 0x0000e000ff047b82 */ /* 0x000e620000000a00 */
[----:B0-----:R-:W-:Y:S01]  /*0900*/  ULEA UR5, UR9, UR5, 0x18 ;  /* 0x0000000509057291 */ /* 0x001fe2000f8ec0ff */
[----:B-1----:R-:W-:-:S05]  /*0910*/  IMAD.WIDE.U32 R4, R3, 0x4, R4 ;  /* 0x0000000403047825 */ /* 0x002fca00078e0004 */
[----:B------:R-:W-:-:S07]  /*0920*/  LEA R3, R14, UR5, 0x2 ;  /* 0x000000050e037c11 */ /* 0x000fce000f8e10ff */
.L_x_70:
[----:B------:R0:W2:Y:S01]  /*0930*/  LDG.E.CONSTANT R24, desc[UR12][R4.64] ;  /* 0x0000000c04187981 */ /* 0x0000a2000c1e9900 */
[----:B------:R-:W-:Y:S01]  /*0940*/  VIADD R16, R16, UR14 ;  /* 0x0000000e10107c36 */ /* 0x000fe20008000000 */
[----:B------:R-:W-:Y:S01]  /*0950*/  MOV R17, UR14 ;  /* 0x0000000e00117c02 */ /* 0x000fe20008000f00 */
[----:B------:R-:W-:-:S03]  /*0960*/  IMAD.U32 R26, RZ, RZ, UR14 ;  /* 0x0000000eff1a7e24 */ /* 0x000fc6000f8e00ff */
[----:B------:R-:W-:Y:S01]  /*0970*/  ISETP.GE.AND P1, PT, R16, UR18, PT ;  /* 0x0000001210007c0c */ /* 0x000fe2000bf26270 */
[----:B0-----:R-:W-:Y:S01]  /*0980*/  IMAD.WIDE.U32 R4, R17, 0x4, R4 ;  /* 0x0000000411047825 */ /* 0x001fe200078e0004 */
[----:B--2---:R0:W-:Y:S03]  /*0990*/  STS [R3], R24 ;  /* 0x0000001803007388 */ /* 0x0041e60000000800 */
[----:B0-----:R-:W-:-:S08]  /*09a0*/  IMAD R3, R26, 0x4, R3 ;  /* 0x000000041a037824 */ /* 0x001fd000078e0203 */
[----:B------:R-:W-:Y:S05]  /*09b0*/  @!P1 BRA `(.L_x_70) ;  /* 0xfffffffc00dc9947 */ /* 0x000fea000383ffff */
.L_x_69:
[----:B------:R-:W-:Y:S05]  /*09c0*/  BSYNC.RECONVERGENT B0 ;  /* 0x0000000000007941 */ /* 0x000fea0003800200 */
.L_x_68:
[----:B------:R-:W-:Y:S01]  /*09d0*/  UISETP.GE.AND UP0, UPT, UR7, 0x1, UPT ;  /* 0x000000010700788c */ /* 0x000fe2000bf06270 */
[----:B------:R-:W-:Y:S01]  /*09e0*/  BAR.SYNC.DEFER_BLOCKING 0x0 ;  /* 0x0000000000007b1d */ /* 0x000fe20000010000 */
[----:B------:R-:W-:Y:S02]  /*09f0*/  UIADD3 UR4, UPT, UPT, UR4, 0x1, URZ ;  /* 0x0000000104047890 */ /* 0x000fe4000fffe0ff */
[----:B------:R-:W-:Y:S02]  /*0a00*/  ULOP3.LUT UR17, UR8, 0x3, URZ, 0xc0, !UPT ;  /* 0x0000000308117892 */ /* 0x000fe4000f8ec0ff */
[----:B------:R-:W-:Y:S01]  /*0a10*/  PLOP3.LUT P1, PT, PT, PT, UP0, 0x80, 0x8 ;  /* 0x000000000008781c */ /* 0x000fe20003f2f008 */
[----:B------:R-:W-:Y:S01]  /*0a20*/  UISETP.NE.AND UP1, UPT, UR4, UR6, UPT ;  /* 0x000000060400728c */ /* 0x000fe2000bf25270 */
[----:B------:R-:W-:Y:S02]  /*0a30*/  BSSY.RECONVERGENT B0, `(.L_x_71) ;  /* 0x00000be000007945 */ /* 0x000fe40003800200 */
[----:B------:R-:W-:-:S13]  /*0a40*/  ISETP.NE.OR P1, PT, R14, RZ, !P1 ;  /* 0x000000ff0e00720c */ /* 0x000fda0004f25670 */
[----:B------:R-:W-:Y:S05]  /*0a50*/  @P1 BRA `(.L_x_72) ;  /* 0x0000000800ec1947 */ /* 0x000fea0003800000 */
[----:B------:R-:W0:Y:S01]  /*0a60*/  S2UR UR10, SR_CgaCtaId ;  /* 0x00000000000a79c3 */ /* 0x000e220000008800 */
[----:B------:R-:W-:Y:S01]  /*0a70*/  UMOV UR9, 0x400 ;  /* 0x0000040000097882 */ /* 0x000fe20000000000 */
[----:B------:R-:W-:Y:S02]  /*0a80*/  UISETP.GE.AND UP2, UPT, UR15, 0x4, UPT ;  /* 0x000000040f00788c */ /* 0x000fe4000bf46270 */
[----:B0-----:R-:W-:-:S09]  /*0a90*/  ULEA UR5, UR10, UR9, 0x18 ;  /* 0x000000090a057291 */ /* 0x001fd2000f8ec0ff */
[----:B------:R-:W0:Y:S01]  /*0aa0*/  LDS.64 R4, [UR5] ;  /* 0x00000005ff047984 */ /* 0x000e220008000a00 */
[----:B------:R-:W-:Y:S01]  /*0ab0*/  UMOV UR5, URZ ;  /* 0x000000ff00057c82 */ /* 0x000fe20008000000 */
[----:B0-----:R-:W-:Y:S01]  /*0ac0*/  R2UR UR7, R5 ;  /* 0x00000000050772ca */ /* 0x001fe200000e0000 */
[----:B------:R-:W-:-:S14]  /*0ad0*/  BRA.U !UP2, `(.L_x_73) ;  /* 0x000000050a7c7547 */ /* 0x000fdc000b800000 */
[----:B------:R-:W-:Y:S01]  /*0ae0*/  UIADD3 UR5, UPT, UPT, UR9, 0x10, URZ ;  /* 0x0000001009057890 */ /* 0x000fe2000fffe0ff */
[----:B------:R-:W0:Y:S03]  /*0af0*/  LDCU UR20, c[0x0][0x3a0] ;  /* 0x00007400ff1477ac */ /* 0x000e260008000800 */
[----:B------:R-:W-:Y:S02]  /*0b00*/  ULEA UR11, UR10, UR5, 0x18 ;  /* 0x000000050a0b7291 */ /* 0x000fe4000f8ec0ff */
[----:B------:R-:W-:Y:S01]  /*0b10*/  ULOP3.LUT UR9, UR8, 0x1fc, URZ, 0xc0, !UPT ;  /* 0x000001fc08097892 */ /* 0x000fe2000f8ec0ff */
[----:B------:R-:W-:-:S11]  /*0b20*/  UMOV UR5, URZ ;  /* 0x000000ff00057c82 */ /* 0x000fd60008000000 */
.L_x_82:
[----:B------:R-:W-:Y:S02]  /*0b30*/  ULEA UR19, UR5, UR11, 0x2 ;  /* 0x0000000b05137291 */ /* 0x000fe4000f8e10ff */
[----:B------:R-:W-:-:S04]  /*0b40*/  UIADD3 UR10, UPT, UPT, UR16, UR5, URZ ;  /* 0x00000005100a7290 */ /* 0x000fc8000fffe0ff */
[----:B0-----:R-:W-:-:S03]  /*0b50*/  UISETP.GE.AND UP2, UPT, UR10, UR20, UPT ;  /* 0x000000140a00728c */ /* 0x001fc6000bf46270 */
[----:B------:R-:W0:Y:S02]  /*0b60*/  LDS R3, [UR19] ;  /* 0x00000013ff037984 */ /* 0x000e240008000800 */
[----:B0-----:R-:W-:-:S04]  /*0b70*/  FSETP.NE.AND P1, PT, |R3|, +INF , PT ;  /* 0x7f8000000300780b */ /* 0x001fc80003f25200 */
[----:B------:R-:W-:Y:S01]  /*0b80*/  SEL R5, RZ, 0x1, !P1 ;  /* 0x00000001ff057807 */ /* 0x000fe20004800000 */
[----:B------:R-:W-:Y:S08]  /*0b90*/  BRA.U !UP2, `(.L_x_74) ;  /* 0x000000010a347547 */ /* 0x000ff0000b800000 */
[----:B------:R-:W-:-:S04]  /*0ba0*/  UISETP.NE.AND UP2, UPT, UR10, UR20, UPT ;  /* 0x000000140a00728c */ /* 0x000fc8000bf45270 */
[----:B------:R-:W-:Y:S02]  /*0bb0*/  USEL UR7, UR7, 0x1, UP2 ;  /* 0x0000000107077887 */ /* 0x000fe40009000000 */
[----:B------:R-:W-:-:S04]  /*0bc0*/  PLOP3.LUT P1, PT, PT, PT, UP2, 0x80, 0x8 ;  /* 0x000000000008781c */ /* 0x000fc80003f2f028 */
[----:B------:R-:W-:Y:S02]  /*0bd0*/  FSEL R4, R4, RZ, P1 ;  /* 0x000000ff04047208 */ /* 0x000fe40000800000 */
[----:B------:R-:W-:-:S03]  /*0be0*/  LOP3.LUT P1, RZ, R5, UR7, RZ, 0xc0, !PT ;  /* 0x0000000705ff7c12 */ /* 0x000fc6000f82c0ff */
[----:B------:R-:W-:-:S05]  /*0bf0*/  FADD R4, R3, -R4 ;  /* 0x8000000403047221 */ /* 0x000fca0000000000 */
[----:B------:R-:W-:-:S04]  /*0c00*/  FSEL R4, R4, RZ, P1 ;  /* 0x000000ff04047208 */ /* 0x000fc80000800000 */
[C---:B------:R-:W-:Y:S02]  /*0c10*/  FSETP.GEU.AND P1, PT, R4.reuse, RZ, PT ;  /* 0x000000ff0400720b */ /* 0x040fe40003f2e000 */
[----:B------:R-:W-:Y:S02]  /*0c20*/  FMNMX R16, RZ, R4, !PT ;  /* 0x00000004ff107209 */ /* 0x000fe40007800000 */
[----:B------:R-:W-:-:S03]  /*0c30*/  FSEL R4, -R4, RZ, !P1 ;  /* 0x000000ff04047208 */ /* 0x000fc60004800100 */
[----:B------:R0:W-:Y:S04]  /*0c40*/  STS [UR19+0x800], R16 ;  /* 0x00080010ff007988 */ /* 0x0001e80008000813 */
[----:B------:R0:W-:Y:S01]  /*0c50*/  STS [UR19+0xc00], R4 ;  /* 0x000c0004ff007988 */ /* 0x0001e20008000813 */
[----:B------:R-:W-:Y:S05]  /*0c60*/  BRA `(.L_x_75) ;  /* 0x0000000000087947 */ /* 0x000fea0003800000 */
.L_x_74:
[----:B------:R-:W-:Y:S04]  /*0c70*/  STS [UR19+0x800], RZ ;  /* 0x000800ffff007988 */ /* 0x000fe80008000813 */
[----:B------:R-:W-:Y:S01]  /*0c80*/  STS [UR19+0xc00], RZ ;  /* 0x000c00ffff007988 */ /* 0x000fe20008000813 */
.L_x_75:
[----:B0-----:R-:W0:Y:S01]  /*0c90*/  LDS R16, [UR19+0x4] ;  /* 0x00000413ff107984 */ /* 0x001e220008000800 */
[----:B------:R-:W-:-:S04]  /*0ca0*/  UIADD3 UR7, UPT, UPT, UR10, 0x1, URZ ;  /* 0x000000010a077890 */ /* 0x000fc8000fffe0ff */
[----:B------:R-:W-:Y:S01]  /*0cb0*/  UISETP.GE.AND UP2, UPT, UR7, UR20, UPT ;  /* 0x000000140700728c */ /* 0x000fe2000bf46270 */
[----:B0-----:R-:W-:-:S04]  /*0cc0*/  FSETP.NE.AND P1, PT, |R16|, +INF , PT ;  /* 0x7f8000001000780b */ /* 0x001fc80003f25200 */
[----:B------:R-:W-:-:S04]  /*0cd0*/  SEL R17, RZ, 0x1, !P1 ;  /* 0x00000001ff117807 */ /* 0x000fc80004800000 */
[----:B------:R-:W-:Y:S05]  /*0ce0*/  BRA.U !UP2, `(.L_x_76) ;  /* 0x000000010a347547 */ /* 0x000fea000b800000 */
[----:B------:R-:W-:-:S06]  /*0cf0*/  UISETP.NE.AND UP2, UPT, UR7, UR20, UPT ;  /* 0x000000140700728c */ /* 0x000fcc000bf45270 */
[----:B------:R-:W-:-:S04]  /*0d00*/  PLOP3.LUT P1, PT, PT, PT, UP2, 0x80, 0x8 ;  /* 0x000000000008781c */ /* 0x000fc80003f2f028 */
[----:B------:R-:W-:Y:S02]  /*0d10*/  FSEL R3, R3, RZ, P1 ;  /* 0x000000ff03037208 */ /* 0x000fe40000800000 */
[----:B------:R-:W-:-:S03]  /*0d20*/  SEL R4, R5, 0x1, P1 ;  /* 0x0000000105047807 */ /* 0x000fc60000800000 */
[----:B------:R-:W-:Y:S01]  /*0d30*/  FADD R3, R16, -R3 ;  /* 0x8000000310037221 */ /* 0x000fe20000000000 */
[----:B------:R-:W-:-:S04]  /*0d40*/  LOP3.LUT P1, RZ, R4, R17, RZ, 0xc0, !PT ;  /* 0x0000001104ff7212 */ /* 0x000fc8000782c0ff */
[----:B------:R-:W-:-:S04]  /*0d50*/  FSEL R3, R3, RZ, P1 ;  /* 0x000000ff03037208 */ /* 0x000fc80000800000 */
[C---:B------:R-:W-:Y:S02]  /*0d60*/  FSETP.GEU.AND P1, PT, R3.reuse, RZ, PT ;  /* 0x000000ff0300720b */ /* 0x040fe40003f2e000 */
[----:B------:R-:W-:Y:S02]  /*0d70*/  FMNMX R4, RZ, R3, !PT ;  /* 0x00000003ff047209 */ /* 0x000fe40007800000 */
[----:B------:R-:W-:-:S03]  /*0d80*/  FSEL R3, -R3, RZ, !P1 ;  /* 0x000000ff03037208 */ /* 0x000fc60004800100 */
[----:B------:R0:W-:Y:S04]  /*0d90*/  STS [UR19+0x804], R4 ;  /* 0x00080404ff007988 */ /* 0x0001e80008000813 */
[----:B------:R0:W-:Y:S01]  /*0da0*/  STS [UR19+0xc04], R3 ;  /* 0x000c0403ff007988 */ /* 0x0001e20008000813 */
[----:B------:R-:W-:Y:S05]  /*0db0*/  BRA `(.L_x_77) ;  /* 0x0000000000087947 */ /* 0x000fea0003800000 */
.L_x_76:
[----:B------:R-:W-:Y:S04]  /*0dc0*/  STS [UR19+0x804], RZ ;  /* 0x000804ffff007988 */ /* 0x000fe80008000813 */
[----:B------:R-:W-:Y:S01]  /*0dd0*/  STS [UR19+0xc04], RZ ;  /* 0x000c04ffff007988 */ /* 0x000fe20008000813 */
.L_x_77:
[----:B------:R-:W1:Y:S01]  /*0de0*/  LDS R24, [UR19+0x8] ;  /* 0x00000813ff187984 */ /* 0x000e620008000800 */
[----:B------:R-:W-:-:S04]  /*0df0*/  UIADD3 UR7, UPT, UPT, UR10, 0x2, URZ ;  /* 0x000000020a077890 */ /* 0x000fc8000fffe0ff */
[----:B------:R-:W-:Y:S01]  /*0e00*/  UISETP.GE.AND UP2, UPT, UR7, UR20, UPT ;  /* 0x000000140700728c */ /* 0x000fe2000bf46270 */
[----:B-1----:R-:W-:-:S04]  /*0e10*/  FSETP.NE.AND P1, PT, |R24|, +INF , PT ;  /* 0x7f8000001800780b */ /* 0x002fc80003f25200 */
[----:B------:R-:W-:-:S04]  /*0e20*/  SEL R5, RZ, 0x1, !P1 ;  /* 0x00000001ff057807 */ /* 0x000fc80004800000 */
[----:B------:R-:W-:Y:S05]  /*0e30*/  BRA.U !UP2, `(.L_x_78) ;  /* 0x000000010a347547 */ /* 0x000fea000b800000 */
[----:B------:R-:W-:-:S06]  /*0e40*/  UISETP.NE.AND UP2, UPT, UR7, UR20, UPT ;  /* 0x000000140700728c */ /* 0x000fcc000bf45270 */
[----:B------:R-:W-:-:S04]  /*0e50*/  PLOP3.LUT P1, PT, PT, PT, UP2, 0x80, 0x8 ;  /* 0x000000000008781c */ /* 0x000fc80003f2f028 */
[----:B0-----:R-:W-:Y:S02]  /*0e60*/  FSEL R3, R16, RZ, P1 ;  /* 0x000000ff10037208 */ /* 0x001fe40000800000 */
        /* <DEDUP_REMOVED lines=10> */
.L_x_78:
[----:B------:R-:W-:Y:S04]  /*0f10*/  STS [UR19+0x808], RZ ;  /* 0x000808ffff007988 */ /* 0x000fe80008000813 */
[----:B------:R-:W-:Y:S01]  /*0f20*/  STS [UR19+0xc08], RZ ;  /* 0x000c08ffff007988 */ /* 0x000fe20008000813 */
.L_x_79:
[----:B01----:R-:W0:Y:S01]  /*0f30*/  LDS R4, [UR19+0xc] ;  /* 0x00000c13ff047984 */ /* 0x003e220008000800 */
[----:B------:R-:W-:Y:S01]  /*0f40*/  UIADD3 UR10, UPT, UPT, UR10, 0x3, URZ ;  /* 0x000000030a0a7890 */ /* 0x000fe2000fffe0ff */
[----:B0-----:R-:W-:-:S13]  /*0f50*/  FSETP.NE.AND P1, PT, |R4|, +INF , PT ;  /* 0x7f8000000400780b */ /* 0x001fda0003f25200 */
[----:B------:R-:W-:Y:S01]  /*0f60*/  VOTEU.ANY UP2, P1 ;  /* 0x0000000000ff7886 */ /* 0x000fe20000840100 */
[----:B------:R-:W-:Y:S02]  /*0f70*/  USEL UR7, URZ, 0x1, !UP2 ;  /* 0x00000001ff077887 */ /* 0x000fe4000d000000 */
[----:B------:R-:W-:-:S09]  /*0f80*/  UISETP.GE.AND UP2, UPT, UR10, UR20, UPT ;  /* 0x000000140a00728c */ /* 0x000fd2000bf46270 */
[----:B------:R-:W-:Y:S05]  /*0f90*/  BRA.U !UP2, `(.L_x_80) ;  /* 0x000000010a347547 */ /* 0x000fea000b800000 */
[----:B------:R-:W-:-:S06]  /*0fa0*/  UISETP.NE.AND UP2, UPT, UR10, UR20, UPT ;  /* 0x000000140a00728c */ /* 0x000fcc000bf45270 */
[----:B------:R-:W-:-:S04]  /*0fb0*/  PLOP3.LUT P1, PT, PT, PT, UP2, 0x80, 0x8 ;  /* 0x000000000008781c */ /* 0x000fc80003f2f028 */
[----:B------:R-:W-:Y:S02]  /*0fc0*/  FSEL R3, R24, RZ, P1 ;  /* 0x000000ff18037208 */ /* 0x000fe40000800000 */
[----:B------:R-:W-:-:S03]  /*0fd0*/  SEL R5, R5, 0x1, P1 ;  /* 0x0000000105057807 */ /* 0x000fc60000800000 */
[----:B------:R-:W-:Y:S01]  /*0fe0*/  FADD R3, R4, -R3 ;  /* 0x8000000304037221 */ /* 0x000fe20000000000 */
[----:B------:R-:W-:-:S04]  /*0ff0*/  LOP3.LUT P1, RZ, R5, UR7, RZ, 0xc0, !PT ;  /* 0x0000000705ff7c12 */ /* 0x000fc8000f82c0ff */
[----:B------:R-:W-:-:S04]  /*1000*/  FSEL R3, R3, RZ, P1 ;  /* 0x000000ff03037208 */ /* 0x000fc80000800000 */
[C---:B------:R-:W-:Y:S02]  /*1010*/  FSETP.GEU.AND P1, PT, R3.reuse, RZ, PT ;  /* 0x000000ff0300720b */ /* 0x040fe40003f2e000 */
[----:B------:R-:W-:Y:S02]  /*1020*/  FMNMX R5, RZ, R3, !PT ;  /* 0x00000003ff057209 */ /* 0x000fe40007800000 */
[----:B------:R-:W-:-:S03]  /*1030*/  FSEL R3, -R3, RZ, !P1 ;  /* 0x000000ff03037208 */ /* 0x000fc60004800100 */
[----:B------:R0:W-:Y:S04]  /*1040*/  STS [UR19+0x80c], R5 ;  /* 0x00080c05ff007988 */ /* 0x0001e80008000813 */
[----:B------:R0:W-:Y:S01]  /*1050*/  STS [UR19+0xc0c], R3 ;  /* 0x000c0c03ff007988 */ /* 0x0001e20008000813 */
[----:B------:R-:W-:Y:S05]  /*1060*/  BRA `(.L_x_81) ;  /* 0x0000000000087947 */ /* 0x000fea0003800000 */
.L_x_80:
[----:B------:R-:W-:Y:S04]  /*1070*/  STS [UR19+0x80c], RZ ;  /* 0x00080cffff007988 */ /* 0x000fe80008000813 */
[----:B------:R-:W-:Y:S01]  /*1080*/  STS [UR19+0xc0c], RZ ;  /* 0x000c0cffff007988 */ /* 0x000fe20008000813 */
.L_x_81:
[----:B------:R-:W-:-:S04]  /*1090*/  UIADD3 UR5, UPT, UPT, UR5, 0x4, URZ ;  /* 0x0000000405057890 */ /* 0x000fc8000fffe0ff */
[----:B------:R-:W-:-:S09]  /*10a0*/  UISETP.NE.AND UP2, UPT, UR5, UR9, UPT ;  /* 0x000000090500728c */ /* 0x000fd2000bf45270 */
[----:B------:R-:W-:Y:S05]  /*10b0*/  BRA.U UP2, `(.L_x_82) ;  /* 0xfffffff9029c7547 */ /* 0x000fea000b83ffff */
[----:B------:R-:W-:-:S05]  /*10c0*/  UMOV UR5, UR9 ;  /* 0x0000000900057c82 */ /* 0x000fca0008000000 */
.L_x_73:
[----:B------:R-:W-:-:S09]  /*10d0*/  UISETP.NE.AND UP2, UPT, UR17, URZ, UPT ;  /* 0x000000ff1100728c */ /* 0x000fd2000bf45270 */
[----:B------:R-:W-:Y:S05]  /*10e0*/  BRA.U !UP2, `(.L_x_83) ;  /* 0x000000050a207547 */ /* 0x000fea000b800000 */
[----:B------:R-:W1:Y:S01]  /*10f0*/  S2UR UR10, SR_CgaCtaId ;  /* 0x00000000000a79c3 */ /* 0x000e620000008800 */
[----:B------:R-:W-:Y:S02]  /*1100*/  UMOV UR9, 0x400 ;  /* 0x0000040000097882 */ /* 0x000fe40000000000 */
[----:B------:R-:W-:-:S04]  /*1110*/  UIADD3 UR9, UPT, UPT, UR9, 0x10, URZ ;  /* 0x0000001009097890 */ /* 0x000fc8000fffe0ff */
[----:B-1----:R-:W-:Y:S01]  /*1120*/  ULEA UR9, UR10, UR9, 0x18 ;  /* 0x000000090a097291 */ /* 0x002fe2000f8ec0ff */
[----:B------:R-:W1:Y:S03]  /*1130*/  LDCU UR10, c[0x0][0x3a0] ;  /* 0x00007400ff0a77ac */ /* 0x000e660008000800 */
[----:B------:R-:W-:Y:S02]  /*1140*/  ULEA UR9, UR5, UR9, 0x2 ;  /* 0x0000000905097291 */ /* 0x000fe4000f8e10ff */
[----:B------:R-:W-:-:S07]  /*1150*/  UIADD3 UR5, UPT, UPT, UR16, UR5, URZ ;  /* 0x0000000510057290 */ /* 0x000fce000fffe0ff */
[----:B0-----:R-:W0:Y:S01]  /*1160*/  LDS R5, [UR9] ;  /* 0x00000009ff057984 */ /* 0x001e220008000800 */
[----:B-1----:R-:W-:-:S09]  /*1170*/  UISETP.GE.AND UP2, UPT, UR5, UR10, UPT ;  /* 0x0000000a0500728c */ /* 0x002fd2000bf46270 */
[----:B------:R-:W-:Y:S05]  /*1180*/  BRA.U !UP2, `(.L_x_84) ;  /* 0x000000010a407547 */ /* 0x000fea000b800000 */
[----:B------:R-:W-:Y:S01]  /*1190*/  UISETP.NE.AND UP2, UPT, UR5, UR10, UPT ;  /* 0x0000000a0500728c */ /* 0x000fe2000bf45270 */
[----:B0-----:R-:W-:Y:S01]  /*11a0*/  FSETP.NE.AND P1, PT, |R5|, +INF , PT ;  /* 0x7f8000000500780b */ /* 0x001fe20003f25200 */
[----:B------:R-:W-:-:S04]  /*11b0*/  ULOP3.LUT UR7, UR7, 0x1, URZ, 0xc0, !UPT ;  /* 0x0000000107077892 */ /* 0x000fc8000f8ec0ff */
[----:B------:R-:W-:Y:S01]  /*11c0*/  PLOP3.LUT P2, PT, PT, PT, UP2, 0x80, 0x8 ;  /* 0x000000000008781c */ /* 0x000fe20003f4f028 */
[----:B------:R-:W-:-:S03]  /*11d0*/  UISETP.NE.U32.AND UP2, UPT, UR7, 0x1, UPT ;  /* 0x000000010700788c */ /* 0x000fc6000bf45070 */
[----:B------:R-:W-:-:S03]  /*11e0*/  FSEL R4, R4, RZ, P2 ;  /* 0x000000ff04047208 */ /* 0x000fc60001000000 */
[----:B------:R-:W-:Y:S02]  /*11f0*/  PLOP3.LUT P3, PT, PT, PT, UP2, 0x80, 0x8 ;  /* 0x000000000008781c */ /* 0x000fe40003f6f028 */
[----:B------:R-:W-:-:S05]  /*1200*/  FADD R4, R5, -R4 ;  /* 0x8000000405047221 */ /* 0x000fca0000000000 */
[----:B------:R-:W-:-:S04]  /*1210*/  @P2 FSEL R4, R4, RZ, !P3 ;  /* 0x000000ff04042208 */ /* 0x000fc80005800000 */
[----:B------:R-:W-:-:S04]  /*1220*/  FSEL R4, R4, RZ, P1 ;  /* 0x000000ff04047208 */ /* 0x000fc80000800000 */
[C---:B------:R-:W-:Y:S02]  /*1230*/  FSETP.GEU.AND P1, PT, R4.reuse, RZ, PT ;  /* 0x000000ff0400720b */ /* 0x040fe40003f2e000 */
[----:B------:R-:W-:Y:S02]  /*1240*/  FMNMX R3, RZ, R4, !PT ;  /* 0x00000004ff037209 */ /* 0x000fe40007800000 */
[----:B------:R-:W-:-:S03]  /*1250*/  FSEL R4, -R4, RZ, !P1 ;  /* 0x000000ff04047208 */ /* 0x000fc60004800100 */
[----:B------:R0:W-:Y:S04]  /*1260*/  STS [UR9+0x800], R3 ;  /* 0x00080003ff007988 */ /* 0x0001e80008000809 */
[----:B------:R0:W-:Y:S01]  /*1270*/  STS [UR9+0xc00], R4 ;  /* 0x000c0004ff007988 */ /* 0x0001e20008000809 */
[----:B------:R-:W-:Y:S05]  /*1280*/  BRA `(.L_x_85) ;  /* 0x0000000000087947 */ /* 0x000fea0003800000 */
.L_x_84:
[----:B------:R-:W-:Y:S04]  /*1290*/  STS [UR9+0x800], RZ ;  /* 0x000800ffff007988 */ /* 0x000fe80008000809 */
[----:B------:R-:W-:Y:S01]  /*12a0*/  STS [UR9+0xc00], RZ ;  /* 0x000c00ffff007988 */ /* 0x000fe20008000809 */
.L_x_85:
[----:B------:R-:W-:-:S09]  /*12b0*/  UISETP.NE.AND UP2, UPT, UR17, 0x1, UPT ;  /* 0x000000011100788c */ /* 0x000fd2000bf45270 */
[----:B------:R-:W-:Y:S05]  /*12c0*/  BRA.U !UP2, `(.L_x_83) ;  /* 0x000000010aa87547 */ /* 0x000fea000b800000 */
[----:B------:R-:W1:Y:S01]  /*12d0*/  LDS R16, [UR9+0x4] ;  /* 0x00000409ff107984 */ /* 0x000e620008000800 */
[----:B------:R-:W-:-:S04]  /*12e0*/  UIADD3 UR7, UPT, UPT, UR5, 0x1, URZ ;  /* 0x0000000105077890 */ /* 0x000fc8000fffe0ff */
[----:B------:R-:W-:-:S09]  /*12f0*/  UISETP.GE.AND UP2, UPT, UR7, UR10, UPT ;  /* 0x0000000a0700728c */ /* 0x000fd2000bf46270 */
[----:B------:R-:W-:Y:S05]  /*1300*/  BRA.U !UP2, `(.L_x_86) ;  /* 0x000000010a387547 */ /* 0x000fea000b800000 */
[----:B------:R-:W-:Y:S01]  /*1310*/  UISETP.NE.AND UP2, UPT, UR7, UR10, UPT ;  /* 0x0000000a0700728c */ /* 0x000fe2000bf45270 */
[----:B0-----:R-:W-:Y:S02]  /*1320*/  FSETP.NE.AND P2, PT, |R5|, +INF , PT ;  /* 0x7f8000000500780b */ /* 0x001fe40003f45200 */
[----:B-1----:R-:W-:-:S03]  /*1330*/  FSETP.NE.AND P1, PT, |R16|, +INF , PT ;  /* 0x7f8000001000780b */ /* 0x002fc60003f25200 */
[----:B------:R-:W-:-:S04]  /*1340*/  PLOP3.LUT P3, PT, PT, PT, UP2, 0x80, 0x8 ;  /* 0x000000000008781c */ /* 0x000fc80003f6f028 */
[----:B------:R-:W-:-:S05]  /*1350*/  FSEL R3, R5, RZ, P3 ;  /* 0x000000ff05037208 */ /* 0x000fca0001800000 */
[----:B------:R-:W-:-:S05]  /*1360*/  FADD R3, R16, -R3 ;  /* 0x8000000310037221 */ /* 0x000fca0000000000 */
[----:B------:R-:W-:-:S04]  /*1370*/  @P3 FSEL R3, R3, RZ, P2 ;  /* 0x000000ff03033208 */ /* 0x000fc80001000000 */
[----:B------:R-:W-:-:S04]  /*1380*/  FSEL R3, R3, RZ, P1 ;  /* 0x000000ff03037208 */ /* 0x000fc80000800000 */
[C---:B------:R-:W-:Y:S02]  /*1390*/  FSETP.GEU.AND P1, PT, R3.reuse, RZ, PT ;  /* 0x000000ff0300720b */ /* 0x040fe40003f2e000 */
[----:B------:R-:W-:Y:S02]  /*13a0*/  FMNMX R4, RZ, R3, !PT ;  /* 0x00000003ff047209 */ /* 0x000fe40007800000 */
[----:B------:R-:W-:-:S03]  /*13b0*/  FSEL R3, -R3, RZ, !P1 ;  /* 0x000000ff03037208 */ /* 0x000fc60004800100 */
[----:B------:R0:W-:Y:S04]  /*13c0*/  STS [UR9+0x804], R4 ;  /* 0x00080404ff007988 */ /* 0x0001e80008000809 */
[----:B------:R0:W-:Y:S01]  /*13d0*/  STS [UR9+0xc04], R3 ;  /* 0x000c0403ff007988 */ /* 0x0001e20008000809 */
[----:B------:R-:W-:Y:S05]  /*13e0*/  BRA `(.L_x_87) ;  /* 0x0000000000087947 */ /* 0x000fea0003800000 */
.L_x_86:
[----:B------:R-:W-:Y:S04]  /*13f0*/  STS [UR9+0x804], RZ ;  /* 0x000804ffff007988 */ /* 0x000fe80008000809 */
[----:B------:R-:W-:Y:S01]  /*1400*/  STS [UR9+0xc04], RZ ;  /* 0x000c04ffff007988 */ /* 0x000fe20008000809 */
.L_x_87:
[----:B------:R-:W-:-:S09]  /*1410*/  UISETP.NE.AND UP2, UPT, UR17, 0x2, UPT ;  /* 0x000000021100788c */ /* 0x000fd2000bf45270 */
[----:B------:R-:W-:Y:S05]  /*1420*/  BRA.U !UP2, `(.L_x_83) ;  /* 0x000000010a507547 */ /* 0x000fea000b800000 */
[----:B------:R-:W-:-:S04]  /*1430*/  UIADD3 UR5, UPT, UPT, UR5, 0x2, URZ ;  /* 0x0000000205057890 */ /* 0x000fc8000fffe0ff */
[----:B------:R-:W-:-:S09]  /*1440*/  UISETP.GE.AND UP2, UPT, UR5, UR10, UPT ;  /* 0x0000000a0500728c */ /* 0x000fd2000bf46270 */
[----:B------:R-:W-:Y:S05]  /*1450*/  BRA.U !UP2, `(.L_x_88) ;  /* 0x000000010a3c7547 */ /* 0x000fea000b800000 */
[----:B0-----:R-:W0:Y:S01]  /*1460*/  LDS R3, [UR9+0x8] ;  /* 0x00000809ff037984 */ /* 0x001e220008000800 */
[----:B------:R-:W-:Y:S01]  /*1470*/  UISETP.NE.AND UP2, UPT, UR5, UR10, UPT ;  /* 0x0000000a0500728c */ /* 0x000fe2000bf45270 */
[----:B-1----:R-:W-:-:S05]  /*1480*/  FSETP.NE.AND P2, PT, |R16|, +INF , PT ;  /* 0x7f8000001000780b */ /* 0x002fca0003f45200 */
[----:B------:R-:W-:-:S04]  /*1490*/  PLOP3.LUT P3, PT, PT, PT, UP2, 0x80, 0x8 ;  /* 0x000000000008781c */ /* 0x000fc80003f6f028 */
[----:B------:R-:W-:-:S05]  /*14a0*/  FSEL R4, R16, RZ, P3 ;  /* 0x000000ff10047208 */ /* 0x000fca0001800000 */
[C---:B0-----:R-:W-:Y:S01]  /*14b0*/  FADD R4, R3.reuse, -R4 ;  /* 0x8000000403047221 */ /* 0x041fe20000000000 */
[----:B------:R-:W-:-:S04]  /*14c0*/  FSETP.NE.AND P1, PT, |R3|, +INF , PT ;  /* 0x7f8000000300780b */ /* 0x000fc80003f25200 */
        /* <DEDUP_REMOVED lines=8> */
.L_x_88:
[----:B------:R-:W-:Y:S04]  /*1550*/  STS [UR9+0x808], RZ ;  /* 0x000808ffff007988 */ /* 0x000fe80008000809 */
[----:B------:R-:W-:Y:S01]  /*1560*/  STS [UR9+0xc08], RZ ;  /* 0x000c08ffff007988 */ /* 0x000fe20008000809 */
.L_x_83:
[----:B------:R-:W3:Y:S01]  /*1570*/  S2UR UR9, SR_CgaCtaId ;  /* 0x00000000000979c3 */ /* 0x000ee20000008800 */
[----:B------:R-:W-:Y:S02]  /*1580*/  UMOV UR7, 0x400 ;  /* 0x0000040000077882 */ /* 0x000fe40000000000 */
[----:B------:R-:W-:-:S04]  /*1590*/  UIADD3 UR5, UPT, UPT, UR7, 0x10, URZ ;  /* 0x0000001007057890 */ /* 0x000fc8000fffe0ff */
[----:B---3--:R-:W-:Y:S02]  /*15a0*/  ULEA UR5, UR9, UR5, 0x18 ;  /* 0x0000000509057291 */ /* 0x008fe4000f8ec0ff */
[----:B------:R-:W-:Y:S02]  /*15b0*/  ULEA UR7, UR9, UR7, 0x18 ;  /* 0x0000000709077291 */ /* 0x000fe4000f8ec0ff */
[----:B------:R-:W-:-:S09]  /*15c0*/  ULEA UR5, UR18, UR5, 0x2 ;  /* 0x0000000512057291 */ /* 0x000fd2000f8e10ff */
[----:B0-2---:R-:W0:Y:S02]  /*15d0*/  LDS R4, [UR5+-0x4] ;  /* 0xfffffc05ff047984 */ /* 0x005e240008000800 */
[----:B0-----:R-:W-:-:S04]  /*15e0*/  FSETP.NE.AND P1, PT, |R4|, +INF , PT ;  /* 0x7f8000000400780b */ /* 0x001fc80003f25200 */
[----:B------:R-:W-:-:S05]  /*15f0*/  SEL R5, RZ, 0x1, !P1 ;  /* 0x00000001ff057807 */ /* 0x000fca0004800000 */
[----:B------:R0:W-:Y:S04]  /*1600*/  STS.64 [UR7], R4 ;  /* 0x00000004ff007988 */ /* 0x0001e80008000a07 */
.L_x_72:
[----:B------:R-:W-:Y:S05]  /*1610*/  BSYNC.RECONVERGENT B0 ;  /* 0x0000000000007941 */ /* 0x000fea0003800200 */
.L_x_71:
[----:B------:R-:W2:Y:S01]  /*1620*/  LDCU UR5, c[0x0][0x39c] ;  /* 0x00007380ff0577ac */ /* 0x000ea20008000800 */
[----:B------:R-:W-:Y:S01]  /*1630*/  BSSY.RECONVERGENT B2, `(.L_x_89) ;  /* 0x0000148000027945 */ /* 0x000fe20003800200 */
[----:B------:R-:W-:Y:S01]  /*1640*/  BAR.SYNC.DEFER_BLOCKING 0x0 ;  /* 0x0000000000007b1d */ /* 0x000fe20000010000 */
[----:B--2---:R-:W-:-:S13]  /*1650*/  ISETP.GE.AND P1, PT, R13, UR5, PT ;  /* 0x000000050d007c0c */ /* 0x004fda000bf26270 */
[----:B------:R-:W-:Y:S05]  /*1660*/  @P1 BRA `(.L_x_90) ;  /* 0x0000001400101947 */ /* 0x000fea0003800000 */
[----:B------:R-:W-:Y:S05]  /*1670*/  @P0 BRA `(.L_x_91) ;  /* 0x0000001000000947 */ /* 0x000fea0003800000 */
[----:B------:R-:W-:Y:S05]  /*1680*/  BRA.U !UP0, `(.L_x_90) ;  /* 0x0000001508087547 */ /* 0x000fea000b800000 */
[----:B------:R-:W-:Y:S01]  /*1690*/  UISETP.GE.AND UP2, UPT, UR15, 0x2, UPT ;  /* 0x000000020f00788c */ /* 0x000fe2000bf46270 */
[----:B------:R-:W-:-:S08]  /*16a0*/  IMAD.MOV.U32 R3, RZ, RZ, RZ ;  /* 0x000000ffff037224 */ /* 0x000fd000078e00ff */
[----:B------:R-:W-:Y:S05]  /*16b0*/  BRA.U !UP2, `(.L_x_92) ;  /* 0x000000090a8c7547 */ /* 0x000fea000b800000 */
[----:B------:R-:W-:-:S07]  /*16c0*/  IMAD.MOV.U32 R26, RZ, RZ, RZ ;  /* 0x000000ffff1a7224 */ /* 0x000fce00078e00ff */
.L_x_107:
[----:B------:R-:W2:Y:S01]  /*16d0*/  S2UR UR7, SR_CgaCtaId ;  /* 0x00000000000779c3 */ /* 0x000ea20000008800 */
[----:B------:R-:W-:Y:S01]  /*16e0*/  VIADD R27, R26, UR16 ;  /* 0x000000101a1b7c36 */ /* 0x000fe20008000000 */
[----:B------:R-:W-:Y:S01]  /*16f0*/  UMOV UR5, 0x400 ;  /* 0x0000040000057882 */ /* 0x000fe20000000000 */
[----:B------:R-:W-:Y:S01]  /*1700*/  BSSY.RECONVERGENT B3, `(.L_x_93) ;  /* 0x000004c000037945 */ /* 0x000fe20003800200 */
[----:B------:R-:W-:Y:S02]  /*1710*/  UIADD3 UR5, UPT, UPT, UR5, 0x10, URZ ;  /* 0x0000001005057890 */ /* 0x000fe4000fffe0ff */
[----:B------:R-:W-:Y:S02]  /*1720*/  ISETP.GE.AND P1, PT, R27, R6, PT ;  /* 0x000000061b00720c */ /* 0x000fe40003f26270 */
[----:B--2---:R-:W-:-:S06]  /*1730*/  ULEA UR5, UR7, UR5, 0x18 ;  /* 0x0000000507057291 */ /* 0x004fcc000f8ec0ff */
[----:B------:R-:W-:-:S05]  /*1740*/  LEA R25, R26, UR5, 0x2 ;  /* 0x000000051a197c11 */ /* 0x000fca000f8e10ff */
[----:B------:R-:W-:Y:S05]  /*1750*/  @P1 BRA `(.L_x_94) ;  /* 0x0000000000d01947 */ /* 0x000fea0003800000 */
[----:B------:R-:W2:Y:S01]  /*1760*/  LDS R3, [R25+0xc00] ;  /* 0x000c000019037984 */ /* 0x000ea20000000800 */
[----:B------:R-:W-:Y:S02]  /*1770*/  ISETP.NE.AND P1, PT, R27, R12, PT ;  /* 0x0000000c1b00720c */ /* 0x000fe40003f25270 */
[----:B------:R-:W-:Y:S01]  /*1780*/  MOV R29, 0x7fffffff ;  /* 0x7fffffff001d7802 */ /* 0x000fe20000000f00 */
[----:B0-----:R-:W0:Y:S01]  /*1790*/  LDS R4, [R25+0x800] ;  /* 0x0008000019047984 */ /* 0x001e220000000800 */
[----:B--2---:R-:W-:Y:S01]  /*17a0*/  FADD R17, -R22, R3 ;  /* 0x0000000316117221 */ /* 0x004fe20000000100 */
[----:B0-----:R-:W-:-:S03]  /*17b0*/  FADD R23, -R23, R4 ;  /* 0x0000000417177221 */ /* 0x001fc60000000100 */
[----:B------:R-:W-:Y:S01]  /*17c0*/  FADD R3, R17, R0 ;  /* 0x0000000011037221 */ /* 0x000fe20000000000 */
[----:B------:R-:W-:-:S03]  /*17d0*/  FADD R5, R23, R2 ;  /* 0x0000000217057221 */ /* 0x000fc60000000000 */
[----:B------:R-:W-:Y:S01]  /*17e0*/  FADD R22, R3, -R0 ;  /* 0x8000000003167221 */ /* 0x000fe20000000000 */
[----:B------:R-:W-:-:S03]  /*17f0*/  FADD R2, R5, -R2 ;  /* 0x8000000205027221 */ /* 0x000fc60000000000 */
[----:B------:R-:W-:Y:S01]  /*1800*/  FADD R22, -R17, R22 ;  /* 0x0000001611167221 */ /* 0x000fe20000000100 */
[----:B------:R-:W-:Y:S02]  /*1810*/  IMAD.MOV.U32 R17, RZ, RZ, R27 ;  /* 0x000000ffff117224 */ /* 0x000fe400078e001b */
[----:B------:R-:W-:Y:S01]  /*1820*/  FADD R23, -R23, R2 ;  /* 0x0000000217177221 */ /* 0x000fe20000000100 */
[----:B------:R-:W-:Y:S06]  /*1830*/  @P1 BRA `(.L_x_95) ;  /* 0x0000000000e01947 */ /* 0x000fec0003800000 */
[----:B------:R-:W0:Y:S01]  /*1840*/  MUFU.RCP R0, R7 ;  /* 0x0000000700007308 */ /* 0x000e220000001000 */
[----:B------:R-:W-:Y:S07]  /*1850*/  BSSY.RECONVERGENT B4, `(.L_x_96) ;  /* 0x000000c000047945 */ /* 0x000fee0003800200 */
[----:B------:R-:W2:Y:S01]  /*1860*/  FCHK P1, R5, R7 ;  /* 0x0000000705007302 */ /* 0x000ea20000020000 */
[----:B0-----:R-:W-:-:S04]  /*1870*/  FFMA R15, -R7, R0, 1 ;  /* 0x3f800000070f7423 */ /* 0x001fc80000000100 */
[----:B------:R-:W-:-:S04]  /*1880*/  FFMA R0, R0, R15, R0 ;  /* 0x0000000f00007223 */ /* 0x000fc80000000000 */
[----:B------:R-:W-:-:S04]  /*1890*/  FFMA R15, R5, R0, RZ ;  /* 0x00000000050f7223 */ /* 0x000fc800000000ff */
[----:B------:R-:W-:-:S04]  /*18a0*/  FFMA R2, -R7, R15, R5 ;  /* 0x0000000f07027223 */ /* 0x000fc80000000105 */
[----:B------:R-:W-:Y:S01]  /*18b0*/  FFMA R21, R0, R2, R15 ;  /* 0x0000000200157223 */ /* 0x000fe2000000000f */
[----:B--2---:R-:W-:Y:S06]  /*18c0*/  @!P1 BRA `(.L_x_97) ;  /* 0x0000000000109947 */ /* 0x004fec0003800000 */
[----:B------:R-:W-:Y:S01]  /*18d0*/  IMAD.MOV.U32 R4, RZ, RZ, R5 ;  /* 0x000000ffff047224 */ /* 0x000fe200078e0005 */
[----:B-1----:R-:W-:-:S07]  /*18e0*/  MOV R16, 0x1900 ;  /* 0x0000190000107802 */ /* 0x002fce0000000f00 */
[----:B------:R-:W-:Y:S05]  /*18f0*/  CALL.REL.NOINC `($__internal_3_$__cuda_sm3x_div_rn_noftz_f32_slowpath) ;  /* 0x0000001400507944 */ /* 0x000fea0003c00000 */
[----:B------:R-:W-:-:S07]  /*1900*/  IMAD.MOV.U32 R21, RZ, RZ, R15 ;  /* 0x000000ffff157224 */ /* 0x000fce00078e000f */
.L_x_97:
[----:B------:R-:W-:Y:S05]  /*1910*/  BSYNC.RECONVERGENT B4 ;  /* 0x0000000000047941 */ /* 0x000fea0003800200 */
.L_x_96:
        /* <DEDUP_REMOVED lines=12> */
.L_x_99:
[----:B------:R-:W-:Y:S05]  /*19e0*/  BSYNC.RECONVERGENT B4 ;  /* 0x0000000000047941 */ /* 0x000fea0003800200 */
.L_x_98:
[----:B------:R-:W0:Y:S01]  /*19f0*/  LDS R17, [R25] ;  /* 0x0000000019117984 */ /* 0x000e220000000800 */
[----:B------:R-:W-:-:S04]  /*1a00*/  FMUL R0, R21, -R10 ;  /* 0x8000000a15007220 */ /* 0x000fc80000400000 */
[----:B------:R-:W-:-:S05]  /*1a10*/  FFMA R0, R15, R11, R0 ;  /* 0x0000000b0f007223 */ /* 0x000fca0000000000 */
[C---:B------:R-:W-:Y:S02]  /*1a20*/  FSET.BF.GE.AND R2, R0.reuse, RZ, PT ;  /* 0x000000ff0002720a */ /* 0x040fe40003806000 */
[----:B------:R-:W-:-:S03]  /*1a30*/  FSETP.GE.AND P1, PT, R0, RZ, PT ;  /* 0x000000ff0000720b */ /* 0x000fc60003f26000 */
[----:B------:R-:W-:-:S04]  /*1a40*/  FFMA R29, R20, R2, R9 ;  /* 0x00000002141d7223 */ /* 0x000fc80000000009 */
[----:B0-----:R-:W-:Y:S01]  /*1a50*/  FFMA R29, R0, R29, R17 ;  /* 0x0000001d001d7223 */ /* 0x001fe20000000011 */
[----:B------:R-:W-:-:S04]  /*1a60*/  IMAD.MOV.U32 R17, RZ, RZ, R12 ;  /* 0x000000ffff117224 */ /* 0x000fc800078e000c */
[----:B------:R-:W-:-:S13]  /*1a70*/  FSETP.NE.AND P2, PT, |R29|, +INF , PT ;  /* 0x7f8000001d00780b */ /* 0x000fda0003f45200 */
[----:B------:R-:W-:Y:S01]  /*1a80*/  @!P2 FSEL R29, R29, RZ, P1 ;  /* 0x000000ff1d1da208 */ /* 0x000fe20000800000 */
[----:B------:R-:W-:Y:S06]  /*1a90*/  BRA `(.L_x_95) ;  /* 0x0000000000487947 */ /* 0x000fec0003800000 */
.L_x_94:
[----:B0-----:R-:W0:Y:S01]  /*1aa0*/  LDS R4, [R25+0x800] ;  /* 0x0008000019047984 */ /* 0x001e220000000800 */
[----:B------:R-:W-:Y:S01]  /*1ab0*/  MOV R5, R2 ;  /* 0x0000000200057202 */ /* 0x000fe20000000f00 */
[----:B------:R-:W-:Y:S02]  /*1ac0*/  IMAD.MOV.U32 R17, RZ, RZ, R27 ;  /* 0x000000ffff117224 */ /* 0x000fe400078e001b */
[----:B-1----:R-:W1:Y:S04]  /*1ad0*/  LDS R16, [R25+0xc00] ;  /* 0x000c000019107984 */ /* 0x002e680000000800 */
[----:B------:R-:W2:Y:S01]  /*1ae0*/  LDS R29, [R25] ;  /* 0x00000000191d7984 */ /* 0x000ea20000000800 */
[----:B0-----:R-:W-:Y:S01]  /*1af0*/  FADD R4, -R21, R4 ;  /* 0x0000000415047221 */ /* 0x001fe20000000100 */
[----:B-1----:R-:W-:-:S03]  /*1b00*/  FADD R16, -R15, R16 ;  /* 0x000000100f107221 */ /* 0x002fc60000000100 */
[-C--:B------:R-:W-:Y:S01]  /*1b10*/  FFMA R21, R4, R8.reuse, R21 ;  /* 0x0000000804157223 */ /* 0x080fe20000000015 */
[----:B------:R-:W-:-:S03]  /*1b20*/  FFMA R15, R16, R8, R15 ;  /* 0x00000008100f7223 */ /* 0x000fc6000000000f */
[----:B------:R-:W-:-:S04]  /*1b30*/  FMUL R4, R21, -R10 ;  /* 0x8000000a15047220 */ /* 0x000fc80000400000 */
[----:B------:R-:W-:-:S05]  /*1b40*/  FFMA R4, R15, R11, R4 ;  /* 0x0000000b0f047223 */ /* 0x000fca0000000004 */
[C---:B------:R-:W-:Y:S02]  /*1b50*/  FSET.BF.GE.AND R3, R4.reuse, RZ, PT ;  /* 0x000000ff0403720a */ /* 0x040fe40003806000 */
[----:B------:R-:W-:-:S03]  /*1b60*/  FSETP.GE.AND P1, PT, R4, RZ, PT ;  /* 0x000000ff0400720b */ /* 0x000fc60003f26000 */
[----:B------:R-:W-:-:S04]  /*1b70*/  FFMA R3, R20, R3, R9 ;  /* 0x0000000314037223 */ /* 0x000fc80000000009 */
[----:B--2---:R-:W-:Y:S01]  /*1b80*/  FFMA R29, R4, R3, R29 ;  /* 0x00000003041d7223 */ /* 0x004fe2000000001d */
[----:B------:R-:W-:-:S04]  /*1b90*/  IMAD.MOV.U32 R3, RZ, RZ, R0 ;  /* 0x000000ffff037224 */ /* 0x000fc800078e0000 */
[----:B------:R-:W-:-:S13]  /*1ba0*/  FSETP.NE.AND P2, PT, |R29|, +INF , PT ;  /* 0x7f8000001d00780b */ /* 0x000fda0003f45200 */
[----:B------:R-:W-:-:S07]  /*1bb0*/  @!P2 FSEL R29, R29, RZ, P1 ;  /* 0x000000ff1d1da208 */ /* 0x000fce0000800000 */
.L_x_95:
[----:B------:R-:W-:Y:S05]  /*1bc0*/  BSYNC.RECONVERGENT B3 ;  /* 0x0000000000037941 */ /* 0x000fea0003800200 */
.L_x_93:
[----:B-1----:R-:W-:Y:S01]  /*1bd0*/  IMAD.WIDE.U32 R16, R17, 0x4, R18 ;  /* 0x0000000411107825 */ /* 0x002fe200078e0012 */
[----:B------:R-:W-:Y:S03]  /*1be0*/  BSSY.RECONVERGENT B3, `(.L_x_100) ;  /* 0x0000049000037945 */ /* 0x000fe60003800200 */
[----:B------:R-:W-:Y:S01]  /*1bf0*/  VIADD R27, R27, 0x1 ;  /* 0x000000011b1b7836 */ /* 0x000fe20000000000 */
[----:B------:R0:W-:Y:S04]  /*1c00*/  STG.E desc[UR12][R16.64], R29 ;  /* 0x0000001d10007986 */ /* 0x0001e8000c10190c */
[----:B------:R-:W-:-:S13]  /*1c10*/  ISETP.GE.AND P1, PT, R27, R6, PT ;  /* 0x000000061b00720c */ /* 0x000fda0003f26270 */
[----:B0-----:R-:W-:Y:S05]  /*1c20*/  @!P1 BRA `(.L_x_101) ;  /* 0x0000000000489947 */ /* 0x001fea0003800000 */
[----:B------:R-:W0:Y:S04]  /*1c30*/  LDS R0, [R25+0x804] ;  /* 0x0008040019007984 */ /* 0x000e280000000800 */
[----:B------:R-:W1:Y:S04]  /*1c40*/  LDS R2, [R25+0xc04] ;  /* 0x000c040019027984 */ /* 0x000e680000000800 */
[----:B------:R-:W2:Y:S01]  /*1c50*/  LDS R29, [R25+0x4] ;  /* 0x00000400191d7984 */ /* 0x000ea20000000800 */
        /* <DEDUP_REMOVED lines=8> */
[----:B------:R-:W-:Y:S01]  /*1ce0*/  FFMA R17, R20, R2, R9 ;  /* 0x0000000214117223 */ /* 0x000fe20000000009 */
[----:B------:R-:W-:-:S03]  /*1cf0*/  IMAD.MOV.U32 R2, RZ, RZ, R5 ;  /* 0x000000ffff027224 */ /* 0x000fc600078e0005 */
[----:B--2---:R-:W-:Y:S01]  /*1d00*/  FFMA R17, R0, R17, R29 ;  /* 0x0000001100117223 */ /* 0x004fe2000000001d */
[----:B------:R-:W-:-:S04]  /*1d10*/  IMAD.MOV.U32 R0, RZ, RZ, R3 ;  /* 0x000000ffff007224 */ /* 0x000fc800078e0003 */
[----:B------:R-:W-:-:S13]  /*1d20*/  FSETP.NE.AND P2, PT, |R17|, +INF , PT ;  /* 0x7f8000001100780b */ /* 0x000fda0003f45200 */
[----:B------:R-:W-:Y:S01]  /*1d30*/  @!P2 FSEL R17, R17, RZ, P1 ;  /* 0x000000ff1111a208 */ /* 0x000fe20000800000 */
[----:B------:R-:W-:Y:S06]  /*1d40*/  BRA `(.L_x_102) ;  /* 0x0000000000c87947 */ /* 0x000fec0003800000 */
.L_x_101:
[----:B------:R-:W0:Y:S01]  /*1d50*/  LDS R4, [R25+0x804] ;  /* 0x0008040019047984 */ /* 0x000e220000000800 */
[----:B------:R-:W-:-:S03]  /*1d60*/  ISETP.NE.AND P1, PT, R27, R12, PT ;  /* 0x0000000c1b00720c */ /* 0x000fc60003f25270 */
[----:B------:R-:W1:Y:S01]  /*1d70*/  LDS R17, [R25+0xc04] ;  /* 0x000c040019117984 */ /* 0x000e620000000800 */
[----:B0-----:R-:W-:Y:S01]  /*1d80*/  FADD R4, -R23, R4 ;  /* 0x0000000417047221 */ /* 0x001fe20000000100 */
[----:B-1----:R-:W-:-:S03]  /*1d90*/  FADD R22, -R22, R17 ;  /* 0x0000001116167221 */ /* 0x002fc60000000100 */
[----:B------:R-:W-:Y:S01]  /*1da0*/  FADD R2, R4, R5 ;  /* 0x0000000504027221 */ /* 0x000fe20000000000 */
[----:B------:R-:W-:Y:S01]  /*1db0*/  MOV R17, 0x7fffffff ;  /* 0x7fffffff00117802 */ /* 0x000fe20000000f00 */
[----:B------:R-:W-:Y:S02]  /*1dc0*/  FADD R0, R22, R3 ;  /* 0x0000000316007221 */ /* 0x000fe40000000000 */
[----:B------:R-:W-:Y:S02]  /*1dd0*/  FADD R23, R2, -R5 ;  /* 0x8000000502177221 */ /* 0x000fe40000000000 */
[----:B------:R-:W-:Y:S02]  /*1de0*/  FADD R3, R0, -R3 ;  /* 0x8000000300037221 */ /* 0x000fe40000000000 */
[----:B------:R-:W-:Y:S02]  /*1df0*/  FADD R23, -R4, R23 ;  /* 0x0000001704177221 */ /* 0x000fe40000000100 */
[----:B------:R-:W-:Y:S01]  /*1e00*/  FADD R22, -R22, R3 ;  /* 0x0000000316167221 */ /* 0x000fe20000000100 */
[----:B------:R-:W-:Y:S06]  /*1e10*/  @P1 BRA `(.L_x_102) ;  /* 0x0000000000941947 */ /* 0x000fec0003800000 */
        /* <DEDUP_REMOVED lines=13> */
.L_x_104:
[----:B------:R-:W-:Y:S05]  /*1ef0*/  BSYNC.RECONVERGENT B4 ;  /* 0x0000000000047941 */ /* 0x000fea0003800200 */
.L_x_103:
        /* <DEDUP_REMOVED lines=12> */
.L_x_106:
[----:B------:R-:W-:Y:S05]  /*1fc0*/  BSYNC.RECONVERGENT B4 ;  /* 0x0000000000047941 */ /* 0x000fea0003800200 */
.L_x_105:
[----:B------:R-:W0:Y:S01]  /*1fd0*/  LDS R16, [R25+0x4] ;  /* 0x0000040019107984 */ /* 0x000e220000000800 */
[----:B------:R-:W-:Y:S01]  /*1fe0*/  FMUL R4, R21, -R10 ;  /* 0x8000000a15047220 */ /* 0x000fe20000400000 */
[----:B------:R-:W-:-:S03]  /*1ff0*/  IMAD.MOV.U32 R27, RZ, RZ, R12 ;  /* 0x000000ffff1b7224 */ /* 0x000fc600078e000c */
[----:B------:R-:W-:-:S05]  /*2000*/  FFMA R3, R15, R11, R4 ;  /* 0x0000000b0f037223 */ /* 0x000fca0000000004 */
[C---:B------:R-:W-:Y:S02]  /*2010*/  FSET.BF.GE.AND R4, R3.reuse, RZ, PT ;  /* 0x000000ff0304720a */ /* 0x040fe40003806000 */
[----:B------:R-:W-:-:S03]  /*2020*/  FSETP.GE.AND P1, PT, R3, RZ, PT ;  /* 0x000000ff0300720b */ /* 0x000fc60003f26000 */
[----:B------:R-:W-:-:S04]  /*2030*/  FFMA R4, R20, R4, R9 ;  /* 0x0000000414047223 */ /* 0x000fc80000000009 */
[----:B0-----:R-:W-:-:S05]  /*2040*/  FFMA R17, R3, R4, R16 ;  /* 0x0000000403117223 */ /* 0x001fca0000000010 */
[----:B------:R-:W-:-:S13]  /*2050*/  FSETP.NE.AND P2, PT, |R17|, +INF , PT ;  /* 0x7f8000001100780b */ /* 0x000fda0003f45200 */
[----:B------:R-:W-:-:S07]  /*2060*/  @!P2 FSEL R17, R17, RZ, P1 ;  /* 0x000000ff1111a208 */ /* 0x000fce0000800000 */
.L_x_102:
[----:B------:R-:W-:Y:S05]  /*2070*/  BSYNC.RECONVERGENT B3 ;  /* 0x0000000000037941 */ /* 0x000fea0003800200 */
.L_x_100:
[----:B------:R-:W-:Y:S01]  /*2080*/  IMAD.WIDE.U32 R4, R27, 0x4, R18 ;  /* 0x000000041b047825 */ /* 0x000fe200078e0012 */
[----:B------:R-:W-:Y:S01]  /*2090*/  ULOP3.LUT UR5, UR8, 0x1fe, URZ, 0xc0, !UPT ;  /* 0x000001fe08057892 */ /* 0x000fe2000f8ec0ff */
[----:B------:R-:W-:-:S03]  /*20a0*/  IADD3 R26, PT, PT, R26, 0x2, RZ ;  /* 0x000000021a1a7810 */ /* 0x000fc60007ffe0ff */
[----:B------:R2:W-:Y:S02]  /*20b0*/  STG.E desc[UR12][R4.64], R17 ;  /* 0x0000001104007986 */ /* 0x0005e4000c10190c */
[----:B------:R-:W-:-:S13]  /*20c0*/  ISETP.NE.AND P1, PT, R26, UR5, PT ;  /* 0x000000051a007c0c */ /* 0x000fda000bf25270 */
[----:B--2---:R-:W-:Y:S05]  /*20d0*/  @P1 BRA `(.L_x_107) ;  /* 0xfffffff4007c1947 */ /* 0x004fea000383ffff */
[----:B------:R-:W-:-:S07]  /*20e0*/  IMAD.U32 R3, RZ, RZ, UR5 ;  /* 0x00000005ff037e24 */ /* 0x000fce000f8e00ff */
.L_x_92:
[----:B------:R-:W-:-:S04]  /*20f0*/  ULOP3.LUT UR5, UR8, 0x1, URZ, 0xc0, !UPT ;  /* 0x0000000108057892 */ /* 0x000fc8000f8ec0ff */
[----:B------:R-:W-:-:S09]  /*2100*/  UISETP.NE.U32.AND UP2, UPT, UR5, 0x1, UPT ;  /* 0x000000010500788c */ /* 0x000fd2000bf45070 */
[----:B------:R-:W-:Y:S05]  /*2110*/  BRA.U UP2, `(.L_x_90) ;  /* 0x0000000902647547 */ /* 0x000fea000b800000 */
[----:B0-----:R-:W-:Y:S01]  /*2120*/  VIADD R5, R3, UR16 ;  /* 0x0000001003057c36 */ /* 0x001fe20008000000 */
[----:B------:R-:W-:Y:S04]  /*2130*/  BSSY.RECONVERGENT B3, `(.L_x_108) ;  /* 0x0000051000037945 */ /* 0x000fe80003800200 */
[----:B------:R-:W-:-:S13]  /*2140*/  ISETP.GE.AND P1, PT, R5, R6, PT ;  /* 0x000000060500720c */ /* 0x000fda0003f26270 */
[----:B------:R-:W-:Y:S05]  /*2150*/  @!P1 BRA `(.L_x_109) ;  /* 0x0000000000549947 */ /* 0x000fea0003800000 */
[----:B------:R-:W0:Y:S01]  /*2160*/  S2UR UR7, SR_CgaCtaId ;  /* 0x00000000000779c3 */ /* 0x000e220000008800 */
[----:B------:R-:W-:Y:S02]  /*2170*/  UMOV UR5, 0x400 ;  /* 0x0000040000057882 */ /* 0x000fe40000000000 */
[----:B------:R-:W-:-:S04]  /*2180*/  UIADD3 UR5, UPT, UPT, UR5, 0x10, URZ ;  /* 0x0000001005057890 */ /* 0x000fc8000fffe0ff */
[----:B0-----:R-:W-:-:S06]  /*2190*/  ULEA UR5, UR7, UR5, 0x18 ;  /* 0x0000000507057291 */ /* 0x001fcc000f8ec0ff */
[----:B------:R-:W-:-:S05]  /*21a0*/  LEA R3, R3, UR5, 0x2 ;  /* 0x0000000503037c11 */ /* 0x000fca000f8e10ff */
[----:B------:R-:W0:Y:S04]  /*21b0*/  LDS R4, [R3+0x800] ;  /* 0x0008000003047984 */ /* 0x000e280000000800 */
        /* <DEDUP_REMOVED lines=11> */
[----:B--2---:R-:W-:-:S05]  /*2270*/  FFMA R17, R4, R17, R25 ;  /* 0x0000001104117223 */ /* 0x004fca0000000019 */
[----:B------:R-:W-:-:S13]  /*2280*/  FSETP.NE.AND P2, PT, |R17|, +INF , PT ;  /* 0x7f8000001100780b */ /* 0x000fda0003f45200 */
[----:B------:R-:W-:Y:S01]  /*2290*/  @!P2 FSEL R17, R17, RZ, P1 ;  /* 0x000000ff1111a208 */ /* 0x000fe20000800000 */
[----:B------:R-:W-:Y:S06]  /*22a0*/  BRA `(.L_x_110) ;  /* 0x0000000000e47947 */ /* 0x000fec0003800000 */
.L_x_109:
[----:B------:R-:W0:Y:S01]  /*22b0*/  S2UR UR7, SR_CgaCtaId ;  /* 0x00000000000779c3 */ /* 0x000e220000008800 */
[----:B------:R-:W-:Y:S01]  /*22c0*/  UMOV UR5, 0x400 ;  /* 0x0000040000057882 */ /* 0x000fe20000000000 */
[----:B------:R-:W-:Y:S01]  /*22d0*/  ISETP.NE.AND P1, PT, R5, R12, PT ;  /* 0x0000000c0500720c */ /* 0x000fe20003f25270 */
[----:B------:R-:W-:-:S04]  /*22e0*/  UIADD3 UR5, UPT, UPT, UR5, 0x10, URZ ;  /* 0x0000001005057890 */ /* 0x000fc8000fffe0ff */
[----:B0-----:R-:W-:-:S06]  /*22f0*/  ULEA UR5, UR7, UR5, 0x18 ;  /* 0x0000000507057291 */ /* 0x001fcc000f8ec0ff */
[----:B------:R-:W-:-:S05]  /*2300*/  LEA R3, R3, UR5, 0x2 ;  /* 0x0000000503037c11 */ /* 0x000fca000f8e10ff */
[----:B------:R-:W0:Y:S04]  /*2310*/  LDS R4, [R3+0x800] ;  /* 0x0008000003047984 */ /* 0x000e280000000800 */
[----:B------:R-:W2:Y:S01]  /*2320*/  LDS R17, [R3+0xc00] ;  /* 0x000c000003117984 */ /* 0x000ea20000000800 */
[----:B0-----:R-:W-:Y:S01]  /*2330*/  FADD R23, -R23, R4 ;  /* 0x0000000417177221 */ /* 0x001fe20000000100 */
[----:B--2---:R-:W-:-:S03]  /*2340*/  FADD R17, -R22, R17 ;  /* 0x0000001116117221 */ /* 0x004fc60000000100 */
[----:B------:R-:W-:Y:S01]  /*2350*/  FADD R24, R2, R23 ;  /* 0x0000001702187221 */ /* 0x000fe20000000000 */
[----:B------:R-:W-:-:S03]  /*2360*/  FADD R26, R0, R17 ;  /* 0x00000011001a7221 */ /* 0x000fc60000000000 */
[----:B------:R-:W-:Y:S01]  /*2370*/  FADD R2, -R2, R24 ;  /* 0x0000001802027221 */ /* 0x000fe20000000100 */
[----:B------:R-:W-:-:S03]  /*2380*/  FADD R22, -R0, R26 ;  /* 0x0000001a00167221 */ /* 0x000fc60000000100 */
[----:B------:R-:W-:Y:S01]  /*2390*/  FADD R23, -R23, R2 ;  /* 0x0000000217177221 */ /* 0x000fe20000000100 */
[----:B------:R-:W-:Y:S01]  /*23a0*/  IMAD.MOV.U32 R2, RZ, RZ, R24 ;  /* 0x000000ffff027224 */ /* 0x000fe200078e0018 */
[----:B------:R-:W-:Y:S01]  /*23b0*/  MOV R0, R26 ;  /* 0x0000001a00007202 */ /* 0x000fe20000000f00 */
[----:B------:R-:W-:Y:S01]  /*23c0*/  FADD R22, -R17, R22 ;  /* 0x0000001611167221 */ /* 0x000fe20000000100 */
[----:B------:R-:W-:Y:S01]  /*23d0*/  IMAD.MOV.U32 R17, RZ, RZ, 0x7fffffff ;  /* 0x7fffffffff117424 */ /* 0x000fe200078e00ff */
[----:B------:R-:W-:Y:S06]  /*23e0*/  @P1 BRA `(.L_x_110) ;  /* 0x0000000000941947 */ /* 0x000fec0003800000 */
[----:B------:R-:W0:Y:S01]  /*23f0*/  MUFU.RCP R4, R7 ;  /* 0x0000000700047308 */ /* 0x000e220000001000 */
[----:B------:R-:W-:Y:S07]  /*2400*/  BSSY.RECONVERGENT B4, `(.L_x_111) ;  /* 0x000000c000047945 */ /* 0x000fee0003800200 */
[----:B------:R-:W2:Y:S01]  /*2410*/  FCHK P1, R24, R7 ;  /* 0x0000000718007302 */ /* 0x000ea20000020000 */
[----:B0-----:R-:W-:-:S04]  /*2420*/  FFMA R5, -R7, R4, 1 ;  /* 0x3f80000007057423 */ /* 0x001fc80000000104 */
[----:B------:R-:W-:-:S04]  /*2430*/  FFMA R4, R4, R5, R4 ;  /* 0x0000000504047223 */ /* 0x000fc80000000004 */
[----:B------:R-:W-:-:S04]  /*2440*/  FFMA R5, R4, R24, RZ ;  /* 0x0000001804057223 */ /* 0x000fc800000000ff */
[----:B-1----:R-:W-:-:S04]  /*2450*/  FFMA R16, -R7, R5, R24 ;  /* 0x0000000507107223 */ /* 0x002fc80000000118 */
[----:B------:R-:W-:Y:S01]  /*2460*/  FFMA R21, R4, R16, R5 ;  /* 0x0000001004157223 */ /* 0x000fe20000000005 */
[----:B--2---:R-:W-:Y:S06]  /*2470*/  @!P1 BRA `(.L_x_112) ;  /* 0x0000000000109947 */ /* 0x004fec0003800000 */
[----:B------:R-:W-:Y:S01]  /*2480*/  IMAD.MOV.U32 R4, RZ, RZ, R24 ;  /* 0x000000ffff047224 */ /* 0x000fe200078e0018 */
[----:B------:R-:W-:-:S07]  /*2490*/  MOV R16, 0x24b0 ;  /* 0x000024b000107802 */ /* 0x000fce0000000f00 */
[----:B------:R-:W-:Y:S05]  /*24a0*/  CALL.REL.NOINC `($__internal_3_$__cuda_sm3x_div_rn_noftz_f32_slowpath) ;  /* 0x0000000800647944 */ /* 0x000fea0003c00000 */
[----:B------:R-:W-:-:S07]  /*24b0*/  IMAD.MOV.U32 R21, RZ, RZ, R15 ;  /* 0x000000ffff157224 */ /* 0x000fce00078e000f */
.L_x_112:
[----:B------:R-:W-:Y:S05]  /*24c0*/  BSYNC.RECONVERGENT B4 ;  /* 0x0000000000047941 */ /* 0x000fea0003800200 */
.L_x_111:
        /* <DEDUP_REMOVED lines=12> */
.L_x_114:
[----:B------:R-:W-:Y:S05]  /*2590*/  BSYNC.RECONVERGENT B4 ;  /* 0x0000000000047941 */ /* 0x000fea0003800200 */
.L_x_113:
        /* <DEDUP_REMOVED lines=9> */
[----:B------:R-:W-:-:S07]  /*2630*/  @!P2 FSEL R17, R17, RZ, P1 ;  /* 0x000000ff1111a208 */ /* 0x000fce0000800000 */
.L_x_110:
[----:B------:R-:W-:Y:S05]  /*2640*/  BSYNC.RECONVERGENT B3 ;  /* 0x0000000000037941 */ /* 0x000fea0003800200 */
.L_x_108:
[----:B------:R-:W-:-:S05]  /*2650*/  IMAD.WIDE.U32 R4, R5, 0x4, R18 ;  /* 0x0000000405047825 */ /* 0x000fca00078e0012 */
[----:B------:R2:W-:Y:S01]  /*2660*/  STG.E desc[UR12][R4.64], R17 ;  /* 0x0000001104007986 */ /* 0x0005e2000c10190c */
[----:B------:R-:W-:Y:S05]  /*2670*/  BRA `(.L_x_90) ;  /* 0x00000004000c7947 */ /* 0x000fea0003800000 */
.L_x_91:
[----:B------:R-:W-:Y:S05]  /*2680*/  BRA.U !UP0, `(.L_x_90) ;  /* 0x0000000508087547 */ /* 0x000fea000b800000 */
[----:B------:R-:W-:Y:S01]  /*2690*/  UISETP.GE.AND UP2, UPT, UR15, 0x8, UPT ;  /* 0x000000080f00788c */ /* 0x000fe2000bf46270 */
[----:B------:R-:W-:-:S08]  /*26a0*/  UMOV UR5, URZ ;  /* 0x000000ff00057c82 */ /* 0x000fd00008000000 */
[----:B------:R-:W-:Y:S05]  /*26b0*/  BRA.U !UP2, `(.L_x_115) ;  /* 0x000000010a407547 */ /* 0x000fea000b800000 */
[----:B------:R-:W-:Y:S02]  /*26c0*/  HFMA2 R3, -RZ, RZ, 0, 0 ;  /* 0x00000000ff037431 */ /* 0x000fe400000001ff */
[----:B------:R-:W-:Y:S01]  /*26d0*/  IMAD.MOV.U32 R17, RZ, RZ, 0x7fffffff ;  /* 0x7fffffffff117424 */ /* 0x000fe200078e00ff */
[----:B------:R-:W-:-:S12]  /*26e0*/  ULOP3.LUT UR5, UR8, 0x1f8, URZ, 0xc0, !UPT ;  /* 0x000001f808057892 */ /* 0x000fd8000f8ec0ff */
.L_x_116:
[C---:B0-2---:R-:W-:Y:S02]  /*26f0*/  VIADD R5, R3.reuse, UR16 ;  /* 0x0000001003057c36 */ /* 0x045fe40008000000 */
[----:B------:R-:W-:Y:S02]  /*2700*/  VIADD R3, R3, 0x8 ;  /* 0x0000000803037836 */ /* 0x000fe40000000000 */
[----:B------:R-:W-:-:S03]  /*2710*/  IMAD.WIDE.U32 R4, R5, 0x4, R18 ;  /* 0x0000000405047825 */ /* 0x000fc600078e0012 */
[----:B------:R-:W-:Y:S02]  /*2720*/  ISETP.NE.AND P1, PT, R3, UR5, PT ;  /* 0x0000000503007c0c */ /* 0x000fe4000bf25270 */
[----:B------:R2:W-:Y:S04]  /*2730*/  STG.E desc[UR12][R4.64], R17 ;  /* 0x0000001104007986 */ /* 0x0005e8000c10190c */
[----:B------:R2:W-:Y:S04]  /*2740*/  STG.E desc[UR12][R4.64+0x4], R17 ;  /* 0x0000041104007986 */ /* 0x0005e8000c10190c */
[----:B------:R2:W-:Y:S04]  /*2750*/  STG.E desc[UR12][R4.64+0x8], R17 ;  /* 0x0000081104007986 */ /* 0x0005e8000c10190c */
[----:B------:R2:W-:Y:S04]  /*2760*/  STG.E desc[UR12][R4.64+0xc], R17 ;  /* 0x00000c1104007986 */ /* 0x0005e8000c10190c */
[----:B------:R2:W-:Y:S04]  /*2770*/  STG.E desc[UR12][R4.64+0x10], R17 ;  /* 0x0000101104007986 */ /* 0x0005e8000c10190c */
[----:B------:R2:W-:Y:S04]  /*2780*/  STG.E desc[UR12][R4.64+0x14], R17 ;  /* 0x0000141104007986 */ /* 0x0005e8000c10190c */
[----:B------:R2:W-:Y:S04]  /*2790*/  STG.E desc[UR12][R4.64+0x18], R17 ;  /* 0x0000181104007986 */ /* 0x0005e8000c10190c */
[----:B------:R2:W-:Y:S01]  /*27a0*/  STG.E desc[UR12][R4.64+0x1c], R17 ;  /* 0x00001c1104007986 */ /* 0x0005e2000c10190c */
[----:B------:R-:W-:Y:S05]  /*27b0*/  @P1 BRA `(.L_x_116) ;  /* 0xfffffffc00cc1947 */ /* 0x000fea000383ffff */
.L_x_115:
[----:B------:R-:W-:-:S09]  /*27c0*/  ULOP3.LUT UP2, UR7, UR8, 0x7, URZ, 0xc0, !UPT ;  /* 0x0000000708077892 */ /* 0x000fd2000f84c0ff */
[----:B------:R-:W-:Y:S05]  /*27d0*/  BRA.U !UP2, `(.L_x_90) ;  /* 0x000000010ab47547 */ /* 0x000fea000b800000 */
[----:B------:R-:W-:Y:S02]  /*27e0*/  UISETP.GE.U32.AND UP3, UPT, UR7, 0x4, UPT ;  /* 0x000000040700788c */ /* 0x000fe4000bf66070 */
[----:B------:R-:W-:-:S07]  /*27f0*/  UISETP.NE.AND UP2, UPT, UR17, URZ, UPT ;  /* 0x000000ff1100728c */ /* 0x000fce000bf45270 */
[----:B------:R-:W-:Y:S05]  /*2800*/  BRA.U !UP3, `(.L_x_117) ;  /* 0x000000010b407547 */ /* 0x000fea000b800000 */
[----:B------:R-:W-:Y:S01]  /*2810*/  UIADD3 UR9, UP3, UPT, UR16, UR5, URZ ;  /* 0x0000000510097290 */ /* 0x000fe2000ff7e0ff */
[----:B------:R-:W-:Y:S01]  /*2820*/  IMAD.MOV.U32 R3, RZ, RZ, 0x7fffffff ;  /* 0x7fffffffff037424 */ /* 0x000fe200078e00ff */
[----:B------:R-:W-:Y:S02]  /*2830*/  UIADD3 UR7, UPT, UPT, UR16, UR5, URZ ;  /* 0x0000000510077290 */ /* 0x000fe4000fffe0ff */
[----:B------:R-:W-:Y:S02]  /*2840*/  UIADD3.X UR10, UPT, UPT, URZ, URZ, URZ, UP3, !UPT ;  /* 0x000000ffff0a7290 */ /* 0x000fe40009ffe4ff */
[----:B0-2---:R-:W-:Y:S01]  /*2850*/  IMAD.U32 R5, RZ, RZ, UR9 ;  /* 0x00000009ff057e24 */ /* 0x005fe2000f8e00ff */
[----:B------:R-:W-:Y:S01]  /*2860*/  UIADD3 UR5, UPT, UPT, UR5, 0x4, URZ ;  /* 0x0000000405057890 */ /* 0x000fe2000fffe0ff */
[----:B------:R-:W-:Y:S01]  /*2870*/  MOV R17, UR7 ;  /* 0x0000000700117c02 */ /* 0x000fe20008000f00 */
[----:B------:R-:W-:Y:S02]  /*2880*/  IMAD.U32 R25, RZ, RZ, UR9 ;  /* 0x00000009ff197e24 */ /* 0x000fe4000f8e00ff */
[----:B------:R-:W-:Y:S01]  /*2890*/  LEA R4, P1, R5, R18, 0x2 ;  /* 0x0000001205047211 */ /* 0x000fe200078210ff */
[----:B------:R-:W-:-:S02]  /*28a0*/  IMAD.U32 R5, RZ, RZ, UR10 ;  /* 0x0000000aff057e24 */ /* 0x000fc4000f8e00ff */
[----:B-1----:R-:W-:-:S03]  /*28b0*/  IMAD.WIDE.U32 R16, R17, 0x4, R18 ;  /* 0x0000000411107825 */ /* 0x002fc600078e0012 */
[----:B------:R-:W-:Y:S02]  /*28c0*/  LEA.HI.X R5, R25, R19, R5, 0x2, P1 ;  /* 0x0000001319057211 */ /* 0x000fe400008f1405 */
[----:B------:R3:W-:Y:S04]  /*28d0*/  STG.E desc[UR12][R16.64], R3 ;  /* 0x0000000310007986 */ /* 0x0007e8000c10190c */
[----:B------:R3:W-:Y:S04]  /*28e0*/  STG.E desc[UR12][R4.64+0x4], R3 ;  /* 0x0000040304007986 */ /* 0x0007e8000c10190c */
[----:B------:R3:W-:Y:S04]  /*28f0*/  STG.E desc[UR12][R4.64+0x8], R3 ;  /* 0x0000080304007986 */ /* 0x0007e8000c10190c */
[----:B------:R3:W-:Y:S02]  /*2900*/  STG.E desc[UR12][R4.64+0xc], R3 ;  /* 0x00000c0304007986 */ /* 0x0007e4000c10190c */
.L_x_117:
[----:B------:R-:W-:Y:S05]  /*2910*/  BRA.U !UP2, `(.L_x_90) ;  /* 0x000000010a647547 */ /* 0x000fea000b800000 */
[----:B------:R-:W-:Y:S02]  /*2920*/  UISETP.NE.AND UP3, UPT, UR17, 0x1, UPT ;  /* 0x000000011100788c */ /* 0x000fe4000bf65270 */
[----:B------:R-:W-:-:S04]  /*2930*/  ULOP3.LUT UR7, UR8, 0x1, URZ, 0xc0, !UPT ;  /* 0x0000000108077892 */ /* 0x000fc8000f8ec0ff */
[----:B------:R-:W-:-:S06]  /*2940*/  UISETP.NE.U32.AND UP2, UPT, UR7, 0x1, UPT ;  /* 0x000000010700788c */ /* 0x000fcc000bf45070 */
[----:B------:R-:W-:Y:S01]  /*2950*/  PLOP3.LUT P2, PT, PT, PT, UP2, 0x80, 0x8 ;  /* 0x000000000008781c */ /* 0x000fe20003f4f028 */
[----:B------:R-:W-:-:S12]  /*2960*/  BRA.U !UP3, `(.L_x_118) ;  /* 0x000000010b387547 */ /* 0x000fd8000b800000 */
[----:B------:R-:W-:Y:S01]  /*2970*/  UIADD3 UR9, UP3, UPT, UR16, UR5, URZ ;  /* 0x0000000510097290 */ /* 0x000fe2000ff7e0ff */
[----:B---3--:R-:W-:Y:S01]  /*2980*/  IMAD.MOV.U32 R3, RZ, RZ, 0x7fffffff ;  /* 0x7fffffffff037424 */ /* 0x008fe200078e00ff */
        /* <DEDUP_REMOVED lines=11> */
[----:B------:R4:W-:Y:S02]  /*2a40*/  STG.E desc[UR12][R4.64+0x4], R3 ;  /* 0x0000040304007986 */ /* 0x0009e4000c10190c */
.L_x_118:
[----:B------:R-:W-:-:S06]  /*2a50*/  @!UP2 UIADD3 UR5, UPT, UPT, UR16, UR5, URZ ;  /* 0x000000051005a290 */ /* 0x000fcc000fffe0ff */
[----:B0-234-:R-:W-:Y:S01]  /*2a60*/  IMAD.U32 R5, RZ, RZ, UR5 ;  /* 0x00000005ff057e24 */ /* 0x01dfe2000f8e00ff */
[----:B------:R-:W-:Y:S02]  /*2a70*/  @!UP2 UMOV UR5, 0x7fffffff ;  /* 0x7fffffff0005a882 */ /* 0x000fe40000000000 */
[----:B------:R-:W-:Y:S01]  /*2a80*/  MOV R3, UR5 ;  /* 0x0000000500037c02 */ /* 0x000fe20008000f00 */
[----:B------:R-:W-:-:S05]  /*2a90*/  @!P2 IMAD.WIDE.U32 R4, R5, 0x4, R18 ;  /* 0x000000040504a825 */ /* 0x000fca00078e0012 */
[----:B------:R4:W-:Y:S02]  /*2aa0*/  @!P2 STG.E desc[UR12][R4.64], R3 ;  /* 0x000000030400a986 */ /* 0x0009e4000c10190c */
.L_x_90:
[----:B------:R-:W-:Y:S05]  /*2ab0*/  BSYNC.RECONVERGENT B2 ;  /* 0x0000000000027941 */ /* 0x000fea0003800200 */
.L_x_89:
[----:B------:R-:W-:Y:S01]  /*2ac0*/  BAR.SYNC.DEFER_BLOCKING 0x0 ;  /* 0x0000000000007b1d */ /* 0x000fe20000010000 */
[----:B------:R-:W-:-:S05]  /*2ad0*/  UIADD3 UR15, UPT, UPT, UR15, -0x100, URZ ;  /* 0xffffff000f0f7890 */ /* 0x000fca000fffe0ff */
[----:B------:R-:W-:Y:S07]  /*2ae0*/  BRA.U UP1, `(.L_x_119) ;  /* 0xffffffdd013c7547 */ /* 0x000fee000b83ffff */
[----:B------:R-:W-:Y:S05]  /*2af0*/  EXIT ;  /* 0x000000000000794d */ /* 0x000fea0003800000 */
        .weak           $__internal_2_$__cuda_sm20_rcp_rn_f32_slowpath
        .type           $__internal_2_$__cuda_sm20_rcp_rn_f32_slowpath,@function
        .size           $__internal_2_$__cuda_sm20_rcp_rn_f32_slowpath,($__internal_3_$__cuda_sm3x_div_rn_noftz_f32_slowpath - $__internal_2_$__cuda_sm20_rcp_rn_f32_slowpath)
$__internal_2_$__cuda_sm20_rcp_rn_f32_slowpath:
[----:B------:R-:W-:Y:S01]  /*2b00*/  IMAD.SHL.U32 R5, R4, 0x2, RZ ;  /* 0x0000000204057824 */ /* 0x000fe200078e00ff */
[----:B------:R-:W-:Y:S04]  /*2b10*/  BSSY.RECONVERGENT B1, `(.L_x_120) ;  /* 0x0000030000017945 */ /* 0x000fe80003800200 */
[----:B------:R-:W-:-:S04]  /*2b20*/  SHF.R.U32.HI R5, RZ, 0x18, R5 ;  /* 0x00000018ff057819 */ /* 0x000fc80000011605 */
[----:B------:R-:W-:-:S13]  /*2b30*/  ISETP.NE.U32.AND P0, PT, R5, RZ, PT ;  /* 0x000000ff0500720c */ /* 0x000fda0003f05070 */
[----:B------:R-:W-:Y:S05]  /*2b40*/  @P0 BRA `(.L_x_121) ;  /* 0x0000000000280947 */ /* 0x000fea0003800000 */
[----:B------:R-:W-:-:S05]  /*2b50*/  IMAD.SHL.U32 R5, R4, 0x2, RZ ;  /* 0x0000000204057824 */ /* 0x000fca00078e00ff */
[----:B------:R-:W-:-:S13]  /*2b60*/  ISETP.NE.AND P0, PT, R5, RZ, PT ;  /* 0x000000ff0500720c */ /* 0x000fda0003f05270 */
[----:B------:R-:W-:Y:S01]  /*2b70*/  @P0 FFMA R9, R4, 1.84467440737095516160e+19, RZ ;  /* 0x5f80000004090823 */ /* 0x000fe200000000ff */
[----:B------:R-:W-:Y:S08]  /*2b80*/  @!P0 MUFU.RCP R7, R4 ;  /* 0x0000000400078308 */ /* 0x000ff00000001000 */
[----:B------:R-:W0:Y:S02]  /*2b90*/  @P0 MUFU.RCP R10, R9 ;  /* 0x00000009000a0308 */ /* 0x000e240000001000 */
[----:B0-----:R-:W-:-:S04]  /*2ba0*/  @P0 FFMA R5, R9, R10, -1 ;  /* 0xbf80000009050423 */ /* 0x001fc8000000000a */
[----:B------:R-:W-:-:S04]  /*2bb0*/  @P0 FADD.FTZ R5, -R5, -RZ ;  /* 0x800000ff05050221 */ /* 0x000fc80000010100 */
[----:B------:R-:W-:-:S04]  /*2bc0*/  @P0 FFMA R5, R10, R5, R10 ;  /* 0x000000050a050223 */ /* 0x000fc8000000000a */
[----:B------:R-:W-:Y:S01]  /*2bd0*/  @P0 FFMA R7, R5, 1.84467440737095516160e+19, RZ ;  /* 0x5f80000005070823 */ /* 0x000fe200000000ff */
[----:B------:R-:W-:Y:S06]  /*2be0*/  BRA `(.L_x_122) ;  /* 0x0000000000887947 */ /* 0x000fec0003800000 */
.L_x_121:
[----:B------:R-:W-:-:S05]  /*2bf0*/  VIADD R7, R5, 0xffffff03 ;  /* 0xffffff0305077836 */ /* 0x000fca0000000000 */
[----:B------:R-:W-:-:S13]  /*2c00*/  ISETP.GT.U32.AND P0, PT, R7, 0x1, PT ;  /* 0x000000010700780c */ /* 0x000fda0003f04070 */
[----:B------:R-:W-:Y:S05]  /*2c10*/  @P0 BRA `(.L_x_123) ;  /* 0x0000000000780947 */ /* 0x000fea0003800000 */
[----:B------:R-:W-:Y:S01]  /*2c20*/  LOP3.LUT R9, R4, 0x7fffff, RZ, 0xc0, !PT ;  /* 0x007fffff04097812 */ /* 0x000fe200078ec0ff */
[----:B------:R-:W-:Y:S02]  /*2c30*/  IMAD.MOV.U32 R20, RZ, RZ, 0x3 ;  /* 0x00000003ff147424 */ /* 0x000fe400078e00ff */
[----:B------:R-:W-:Y:S01]  /*2c40*/  VIADD R5, R5, 0xffffff04 ;  /* 0xffffff0405057836 */ /* 0x000fe20000000000 */
[----:B------:R-:W-:Y:S02]  /*2c50*/  LOP3.LUT R9, R9, 0x3f800000, RZ, 0xfc, !PT ;  /* 0x3f80000009097812 */ /* 0x000fe400078efcff */
[----:B------:R-:W-:Y:S02]  /*2c60*/  SHF.L.U32 R17, R20, R7, RZ ;  /* 0x0000000714117219 */ /* 0x000fe400000006ff */
[----:B------:R-:W0:Y:S02]  /*2c70*/  MUFU.RCP R10, R9 ;  /* 0x00000009000a7308 */ /* 0x000e240000001000 */
        /* <DEDUP_REMOVED lines=9> */
[----:B------:R-:W-:-:S02]  /*2d10*/  IADD3 R11, PT, PT, -R11, RZ, RZ ;  /* 0x000000ff0b0b7210 */ /* 0x000fc40007ffe1ff */
[-C--:B------:R-:W-:Y:S02]  /*2d20*/  SHF.R.U32.HI R16, RZ, R7.reuse, R16 ;  /* 0x00000007ff107219 */ /* 0x080fe40000011610 */
[--C-:B------:R-:W-:Y:S02]  /*2d30*/  LOP3.LUT P1, RZ, R11, R7, R10.reuse, 0xf8, !PT ;  /* 0x000000070bff7212 */ /* 0x100fe4000782f80a */
[C---:B------:R-:W-:Y:S02]  /*2d40*/  LOP3.LUT P0, RZ, R16.reuse, 0x1, RZ, 0xc0, !PT ;  /* 0x0000000110ff7812 */ /* 0x040fe4000780c0ff */
[----:B------:R-:W-:Y:S02]  /*2d50*/  LOP3.LUT P2, RZ, R16, 0x2, RZ, 0xc0, !PT ;  /* 0x0000000210ff7812 */ /* 0x000fe4000784c0ff */
[----:B------:R-:W-:Y:S02]  /*2d60*/  SHF.R.U32.HI R5, RZ, R5, R10 ;  /* 0x00000005ff057219 */ /* 0x000fe4000001160a */
[----:B------:R-:W-:-:S02]  /*2d70*/  PLOP3.LUT P0, PT, P0, P1, P2, 0xe0, 0x0 ;  /* 0x000000000000781c */ /* 0x000fc40000703c20 */
[----:B------:R-:W-:Y:S02]  /*2d80*/  LOP3.LUT P1, RZ, R4, 0x7fffff, RZ, 0xc0, !PT ;  /* 0x007fffff04ff7812 */ /* 0x000fe4000782c0ff */
[----:B------:R-:W-:-:S05]  /*2d90*/  SEL R7, RZ, 0x1, !P0 ;  /* 0x00000001ff077807 */ /* 0x000fca0004000000 */
[----:B------:R-:W-:-:S05]  /*2da0*/  IMAD.MOV R7, RZ, RZ, -R7 ;  /* 0x000000ffff077224 */ /* 0x000fca00078e0a07 */
[----:B------:R-:W-:-:S13]  /*2db0*/  ISETP.GE.AND P0, PT, R7, RZ, PT ;  /* 0x000000ff0700720c */ /* 0x000fda0003f06270 */
[----:B------:R-:W-:-:S04]  /*2dc0*/  @!P0 VIADD R5, R5, 0x1 ;  /* 0x0000000105058836 */ /* 0x000fc80000000000 */
[----:B------:R-:W-:-:S05]  /*2dd0*/  @!P1 IMAD.SHL.U32 R5, R5, 0x2, RZ ;  /* 0x0000000205059824 */ /* 0x000fca00078e00ff */
[----:B------:R-:W-:Y:S01]  /*2de0*/  LOP3.LUT R7, R5, 0x80000000, R4, 0xf8, !PT ;  /* 0x8000000005077812 */ /* 0x000fe200078ef804 */
[----:B------:R-:W-:Y:S06]  /*2df0*/  BRA `(.L_x_122) ;  /* 0x0000000000047947 */ /* 0x000fec0003800000 */
.L_x_123:
[----:B------:R0:W1:Y:S02]  /*2e00*/  MUFU.RCP R7, R4 ;  /* 0x0000000400077308 */ /* 0x0000640000001000 */
.L_x_122:
[----:B------:R-:W-:Y:S05]  /*2e10*/  BSYNC.RECONVERGENT B1 ;  /* 0x0000000000017941 */ /* 0x000fea0003800200 */
.L_x_120:
[----:B------:R-:W-:-:S04]  /*2e20*/  HFMA2 R9, -RZ, RZ, 0, 0 ;  /* 0x00000000ff097431 */ /* 0x000fc800000001ff */
[----:B01----:R-:W-:Y:S05]  /*2e30*/  RET.REL.NODEC R8 `(reverse_rsi_batch_f32) ;  /* 0xffffffd008707950 */ /* 0x003fea0003c3ffff */
        .weak           $__internal_3_$__cuda_sm3x_div_rn_noftz_f32_slowpath
        .type           $__internal_3_$__cuda_sm3x_div_rn_noftz_f32_slowpath,@function
        .size           $__internal_3_$__cuda_sm3x_div_rn_noftz_f32_slowpath,(.L_x_139 - $__internal_3_$__cuda_sm3x_div_rn_noftz_f32_slowpath)
$__internal_3_$__cuda_sm3x_div_rn_noftz_f32_slowpath:
[--C-:B------:R-:W-:Y:S01]  /*2e40*/  SHF.R.U32.HI R15, RZ, 0x17, R7.reuse ;  /* 0x00000017ff0f7819 */ /* 0x100fe20000011607 */
[----:B------:R-:W-:Y:S01]  /*2e50*/  BSSY.RECONVERGENT B0, `(.L_x_124) ;  /* 0x0000063000007945 */ /* 0x000fe20003800200 */
[----:B------:R-:W-:Y:S01]  /*2e60*/  SHF.R.U32.HI R24, RZ, 0x17, R4 ;  /* 0x00000017ff187819 */ /* 0x000fe20000011604 */
[----:B------:R-:W-:Y:S01]  /*2e70*/  IMAD.MOV.U32 R31, RZ, RZ, R7 ;  /* 0x000000ffff1f7224 */ /* 0x000fe200078e0007 */
[----:B------:R-:W-:Y:S02]  /*2e80*/  LOP3.LUT R15, R15, 0xff, RZ, 0xc0, !PT ;  /* 0x000000ff0f0f7812 */ /* 0x000fe400078ec0ff */
[----:B------:R-:W-:-:S03]  /*2e90*/  LOP3.LUT R24, R24, 0xff, RZ, 0xc0, !PT ;  /* 0x000000ff18187812 */ /* 0x000fc600078ec0ff */
[----:B------:R-:W-:Y:S02]  /*2ea0*/  VIADD R28, R15, 0xffffffff ;  /* 0xffffffff0f1c7836 */ /* 0x000fe40000000000 */
[----:B------:R-:W-:-:S03]  /*2eb0*/  VIADD R29, R24, 0xffffffff ;  /* 0xffffffff181d7836 */ /* 0x000fc60000000000 */
[----:B------:R-:W-:-:S04]  /*2ec0*/  ISETP.GT.U32.AND P1, PT, R28, 0xfd, PT ;  /* 0x000000fd1c00780c */ /* 0x000fc80003f24070 */
[----:B------:R-:W-:-:S13]  /*2ed0*/  ISETP.GT.U32.OR P1, PT, R29, 0xfd, P1 ;  /* 0x000000fd1d00780c */ /* 0x000fda0000f24470 */
[----:B------:R-:W-:Y:S01]  /*2ee0*/  @!P1 IMAD.MOV.U32 R17, RZ, RZ, RZ ;  /* 0x000000ffff119224 */ /* 0x000fe200078e00ff */
        /* <DEDUP_REMOVED lines=19> */
[----:B------:R-:W-:Y:S01]  /*3020*/  @P1 MOV R17, RZ ;  /* 0x000000ff00111202 */ /* 0x000fe20000000f00 */
[----:B------:R-:W-:Y:S02]  /*3030*/  @!P1 IMAD.MOV.U32 R17, RZ, RZ, -0x40 ;  /* 0xffffffc0ff119424 */ /* 0x000fe400078e00ff */
[----:B------:R-:W-:Y:S01]  /*3040*/  @!P1 FFMA R4, R4, 1.84467440737095516160e+19, RZ ;  /* 0x5f80000004049823 */ /* 0x000fe200000000ff */
[----:B------:R-:W-:Y:S01]  /*3050*/  @!P2 FFMA R31, R7, 1.84467440737095516160e+19, RZ ;  /* 0x5f800000071fa823 */ /* 0x000fe200000000ff */
[----:B------:R-:W-:-:S07]  /*3060*/  @!P2 VIADD R17, R17, 0x40 ;  /* 0x000000401111a836 */ /* 0x000fce0000000000 */
.L_x_125:
[----:B------:R-:W-:Y:S01]  /*3070*/  LEA R28, R15, 0xc0800000, 0x17 ;  /* 0xc08000000f1c7811 */ /* 0x000fe200078eb8ff */
[----:B------:R-:W-:Y:S01]  /*3080*/  VIADD R24, R24, 0xffffff81 ;  /* 0xffffff8118187836 */ /* 0x000fe20000000000 */
[----:B------:R-:W-:Y:S03]  /*3090*/  BSSY.RECONVERGENT B1, `(.L_x_130) ;  /* 0x0000035000017945 */ /* 0x000fe60003800200 */
[----:B------:R-:W-:Y:S02]  /*30a0*/  IMAD.IADD R31, R31, 0x1, -R28 ;  /* 0x000000011f1f7824 */ /* 0x000fe400078e0a1c */
[C---:B------:R-:W-:Y:S01]  /*30b0*/  IMAD R4, R24.reuse, -0x800000, R4 ;  /* 0xff80000018047824 */ /* 0x040fe200078e0204 */
[----:B------:R-:W-:Y:S01]  /*30c0*/  IADD3 R24, PT, PT, R24, 0x7f, -R15 ;  /* 0x0000007f18187810 */ /* 0x000fe20007ffe80f */
[----:B------:R-:W0:Y:S01]  /*30d0*/  MUFU.RCP R28, R31 ;  /* 0x0000001f001c7308 */ /* 0x000e220000001000 */
[----:B------:R-:W-:-:S02]  /*30e0*/  FADD.FTZ R29, -R31, -RZ ;  /* 0x800000ff1f1d7221 */ /* 0x000fc40000010100 */
[----:B------:R-:W-:Y:S02]  /*30f0*/  IADD3 R17, PT, PT, R24, R17, RZ ;  /* 0x0000001118117210 */ /* 0x000fe40007ffe0ff */
        /* <DEDUP_REMOVED lines=9> */
[----:B------:R-:W-:-:S04]  /*3190*/  IMAD.IADD R28, R28, 0x1, R17 ;  /* 0x000000011c1c7824 */ /* 0x000fc800078e0211 */
[----:B------:R-:W-:-:S05]  /*31a0*/  VIADD R30, R28, 0xffffffff ;  /* 0xffffffff1c1e7836 */ /* 0x000fca0000000000 */
        /* <DEDUP_REMOVED lines=9> */
[CCC-:B------:R-:W-:Y:S01]  /*3240*/  FFMA.RP R17, R15.reuse, R29.reuse, R24.reuse ;  /* 0x0000001d0f117223 */ /* 0x1c0fe20000008018 */
[CCC-:B------:R-:W-:Y:S01]  /*3250*/  FFMA.RM R30, R15.reuse, R29.reuse, R24.reuse ;  /* 0x0000001d0f1e7223 */ /* 0x1c0fe20000004018 */
[----:B------:R-:W-:Y:S01]  /*3260*/  FFMA.RZ R15, R15, R29, R24 ;  /* 0x0000001d0f0f7223 */ /* 0x000fe2000000c018 */
[C---:B------:R-:W-:Y:S01]  /*3270*/  VIADD R24, R28.reuse, 0x20 ;  /* 0x000000201c187836 */ /* 0x040fe20000000000 */
[C---:B------:R-:W-:Y:S02]  /*3280*/  ISETP.NE.AND P3, PT, R28.reuse, RZ, PT ;  /* 0x000000ff1c00720c */ /* 0x040fe40003f65270 */
[----:B------:R-:W-:Y:S01]  /*3290*/  ISETP.NE.AND P2, PT, R28, RZ, PT ;  /* 0x000000ff1c00720c */ /* 0x000fe20003f45270 */
[----:B------:R-:W-:Y:S01]  /*32a0*/  IMAD.MOV R28, RZ, RZ, -R28 ;  /* 0x000000ffff1c7224 */ /* 0x000fe200078e0a1c */
[----:B------:R-:W-:Y:S02]  /*32b0*/  LOP3.LUT R15, R15, 0x7fffff, RZ, 0xc0, !PT ;  /* 0x007fffff0f0f7812 */ /* 0x000fe400078ec0ff */
[----:B------:R-:W-:-:S02]  /*32c0*/  FSETP.NEU.FTZ.AND P1, PT, R17, R30, PT ;  /* 0x0000001e1100720b */ /* 0x000fc40003f3d000 */
[----:B------:R-:W-:Y:S02]  /*32d0*/  LOP3.LUT R15, R15, 0x800000, RZ, 0xfc, !PT ;  /* 0x008000000f0f7812 */ /* 0x000fe400078efcff */
[----:B------:R-:W-:Y:S02]  /*32e0*/  SEL R28, R28, RZ, P3 ;  /* 0x000000ff1c1c7207 */ /* 0x000fe40001800000 */
[----:B------:R-:W-:Y:S02]  /*32f0*/  SHF.L.U32 R24, R15, R24, RZ ;  /* 0x000000180f187219 */ /* 0x000fe400000006ff */
[----:B------:R-:W-:Y:S02]  /*3300*/  SHF.R.U32.HI R28, RZ, R28, R15 ;  /* 0x0000001cff1c7219 */ /* 0x000fe4000001160f */
[----:B------:R-:W-:Y:S02]  /*3310*/  ISETP.NE.AND P2, PT, R24, RZ, P2 ;  /* 0x000000ff1800720c */ /* 0x000fe40001745270 */
[----:B------:R-:W-:-:S02]  /*3320*/  SHF.R.U32.HI R15, RZ, 0x1, R28 ;  /* 0x00000001ff0f7819 */ /* 0x000fc4000001161c */
[----:B------:R-:W-:-:S04]  /*3330*/  PLOP3.LUT P1, PT, P1, P2, PT, 0xf8, 0x8f ;  /* 0x00000000008f781c */ /* 0x000fc80000f25f70 */
[----:B------:R-:W-:-:S04]  /*3340*/  SEL R24, RZ, 0x1, !P1 ;  /* 0x00000001ff187807 */ /* 0x000fc80004800000 */
[----:B------:R-:W-:-:S04]  /*3350*/  LOP3.LUT R17, R24, 0x1, R15, 0xf8, !PT ;  /* 0x0000000118117812 */ /* 0x000fc800078ef80f */
[----:B------:R-:W-:-:S04]  /*3360*/  LOP3.LUT R28, R17, R28, RZ, 0xc0, !PT ;  /* 0x0000001c111c7212 */ /* 0x000fc800078ec0ff */
[----:B------:R-:W-:-:S04]  /*3370*/  IADD3 R15, PT, PT, R15, R28, RZ ;  /* 0x0000001c0f0f7210 */ /* 0x000fc80007ffe0ff */
[----:B------:R-:W-:Y:S01]  /*3380*/  LOP3.LUT R4, R15, R4, RZ, 0xfc, !PT ;  /* 0x000000040f047212 */ /* 0x000fe200078efcff */
[----:B------:R-:W-:Y:S06]  /*3390*/  BRA `(.L_x_133) ;  /* 0x0000000000107947 */ /* 0x000fec0003800000 */
.L_x_132:
[----:B------:R-:W-:-:S04]  /*33a0*/  LOP3.LUT R4, R4, 0x80000000, RZ, 0xc0, !PT ;  /* 0x8000000004047812 */ /* 0x000fc800078ec0ff */
[----:B------:R-:W-:Y:S01]  /*33b0*/  LOP3.LUT R4, R4, 0x7f800000, RZ, 0xfc, !PT ;  /* 0x7f80000004047812 */ /* 0x000fe200078efcff */
[----:B------:R-:W-:Y:S06]  /*33c0*/  BRA `(.L_x_133) ;  /* 0x0000000000047947 */ /* 0x000fec0003800000 */
.L_x_131:
[----:B------:R-:W-:-:S07]  /*33d0*/  IMAD R4, R17, 0x800000, R4 ;  /* 0x0080000011047824 */ /* 0x000fce00078e0204 */
.L_x_133:
[----:B------:R-:W-:Y:S05]  /*33e0*/  BSYNC.RECONVERGENT B1 ;  /* 0x0000000000017941 */ /* 0x000fea0003800200 */
.L_x_130:
[----:B------:R-:W-:Y:S05]  /*33f0*/  BRA `(.L_x_134) ;  /* 0x0000000000207947 */ /* 0x000fea0003800000 */
.L_x_129:
[----:B------:R-:W-:-:S04]  /*3400*/  LOP3.LUT R4, R31, 0x80000000, R4, 0x48, !PT ;  /* 0x800000001f047812 */ /* 0x000fc800078e4804 */
[----:B------:R-:W-:Y:S01]  /*3410*/  LOP3.LUT R4, R4, 0x7f800000, RZ, 0xfc, !PT ;  /* 0x7f80000004047812 */ /* 0x000fe200078efcff */
[----:B------:R-:W-:Y:S06]  /*3420*/  BRA `(.L_x_134) ;  /* 0x0000000000147947 */ /* 0x000fec0003800000 */
.L_x_128:
[----:B------:R-:W-:Y:S01]  /*3430*/  LOP3.LUT R4, R31, 0x80000000, R4, 0x48, !PT ;  /* 0x800000001f047812 */ /* 0x000fe200078e4804 */
[----:B------:R-:W-:Y:S06]  /*3440*/  BRA `(.L_x_134) ;  /* 0x00000000000c7947 */ /* 0x000fec0003800000 */
.L_x_127:
[----:B------:R-:W0:Y:S01]  /*3450*/  MUFU.RSQ R4, -QNAN ;  /* 0xffc0000000047908 */ /* 0x000e220000001400 */
[----:B------:R-:W-:Y:S05]  /*3460*/  BRA `(.L_x_134) ;  /* 0x0000000000047947 */ /* 0x000fea0003800000 */
.L_x_126:
[----:B------:R-:W-:-:S07]  /*3470*/  FADD.FTZ R4, R4, R7 ;  /* 0x0000000704047221 */ /* 0x000fce0000010000 */
.L_x_134:
[----:B------:R-:W-:Y:S05]  /*3480*/  BSYNC.RECONVERGENT B0 ;  /* 0x0000000000007941 */ /* 0x000fea0003800200 */
.L_x_124:
[----:B------:R-:W-:Y:S02]  /*3490*/  IMAD.MOV.U32 R17, RZ, RZ, 0x0 ;  /* 0x00000000ff117424 */ /* 0x000fe400078e00ff */
[----:B0-----:R-:W-:Y:S02]  /*34a0*/  IMAD.MOV.U32 R15, RZ, RZ, R4 ;  /* 0x000000ffff0f7224 */ /* 0x001fe400078e0004 */
[----:B------:R-:W-:Y:S05]  /*34b0*/  RET.REL.NODEC R16 `(reverse_rsi_batch_f32) ;  /* 0xffffffc810d07950 */ /* 0x000fea0003c3ffff */
.L_x_135:
        /* <DEDUP_REMOVED lines=12> */
.L_x_139:


//--------------------- .nv.shared.reverse_rsi_many_series_one_param_f32 --------------------------
	.section	.nv.shared.reverse_rsi_many_series_one_param_f32,"aw",@nobits
	.sectionflags	@""
	.align	16
	.zero		1024


//--------------------- .nv.shared.reserved.0     --------------------------
	.section	.nv.shared.reserved.0,"aw",@nobits
	.weak		__nv_reservedSMEM_offset_0_alias
	.size		__nv_reservedSMEM_offset_0_alias, 0, 64
	.other		__nv_reservedSMEM_offset_0_alias,@"STO_CUDA_RESERVED_SHARED STV_DEFAULT"
__nv_reservedSMEM_offset_0_alias:
	.zero		0
	.zero		64


//--------------------- .nv.shared.reverse_rsi_batch_f32 --------------------------
	.section	.nv.shared.reverse_rsi_batch_f32,"aw",@nobits
	.sectionflags	@""
	.align	16
.nv.shared.reverse_rsi_batch_f32:
	.zero		1040


//--------------------- .nv.constant0.reverse_rsi_many_series_one_param_f32 --------------------------
	.section	.nv.constant0.reverse_rsi_many_series_one_param_f32,"a",@progbits
	.sectionflags	@""
	.align	4
.nv.constant0.reverse_rsi_many_series_one_param_f32:
	.zero		936


//--------------------- .nv.constant0.reverse_rsi_batch_f32 --------------------------
	.section	.nv.constant0.reverse_rsi_batch_f32,"a",@progbits
	.sectionflags	@""
	.align	4
.nv.constant0.reverse_rsi_batch_f32:
	.zero		944


//--------------------- SYMBOLS --------------------------

	.type		.nv.reservedSmem.offset0,@object
	.size		.nv.reservedSmem.offset0,0x4
	.type		.nv.reservedSmem.cap,@object
	.size		.nv.reservedSmem.cap,0x4
